//
// Generated by NVIDIA NVVM Compiler
//
// Compiler Build ID: CL-36424714
// Cuda compilation tools, release 13.0, V13.0.88
// Based on NVVM 20.0.0
//

.version 9.0
.target sm_100
.address_size 64

	// .globl	_Z10rowWiseMulPiS_S_ii

.visible .entry _Z10rowWiseMulPiS_S_ii(
	.param .u64 .ptr .align 1 _Z10rowWiseMulPiS_S_ii_param_0,
	.param .u64 .ptr .align 1 _Z10rowWiseMulPiS_S_ii_param_1,
	.param .u64 .ptr .align 1 _Z10rowWiseMulPiS_S_ii_param_2,
	.param .u32 _Z10rowWiseMulPiS_S_ii_param_3,
	.param .u32 _Z10rowWiseMulPiS_S_ii_param_4
)
{
	.reg .pred 	%p<19>;
	.reg .b32 	%r<163>;
	.reg .b64 	%rd<82>;

	ld.param.u64 	%rd11, [_Z10rowWiseMulPiS_S_ii_param_0];
	ld.param.u64 	%rd12, [_Z10rowWiseMulPiS_S_ii_param_1];
	ld.param.u64 	%rd13, [_Z10rowWiseMulPiS_S_ii_param_2];
	ld.param.u32 	%r64, [_Z10rowWiseMulPiS_S_ii_param_3];
	ld.param.u32 	%r65, [_Z10rowWiseMulPiS_S_ii_param_4];
	cvta.to.global.u64 	%rd1, %rd12;
	cvta.to.global.u64 	%rd2, %rd11;
	cvta.to.global.u64 	%rd3, %rd13;
	setp.lt.s32 	%p1, %r65, 1;
	@%p1 bra 	$L__BB0_26;
	mov.u32 	%r66, %tid.x;
	setp.lt.s32 	%p2, %r64, 1;
	mul.lo.s32 	%r1, %r64, %r66;
	mul.lo.s32 	%r2, %r65, %r66;
	@%p2 bra 	$L__BB0_15;
	and.b32  	%r3, %r64, 7;
	and.b32  	%r4, %r64, 3;
	and.b32  	%r5, %r64, 2147483640;
	and.b32  	%r6, %r64, 1;
	neg.s32 	%r7, %r5;
	shl.b32 	%r8, %r65, 3;
	mul.lo.s32 	%r9, %r65, 5;
	mul.lo.s32 	%r10, %r65, 6;
	mul.lo.s32 	%r11, %r65, 7;
	cvt.u64.u32 	%rd4, %r1;
	mov.b32 	%r139, 0;
	shl.b64 	%rd32, %rd4, 2;
	add.s64 	%rd33, %rd32, %rd2;
	add.s64 	%rd5, %rd33, 16;
	mul.wide.u32 	%rd49, %r8, 4;
$L__BB0_3:
	setp.lt.u32 	%p11, %r64, 8;
	mov.b32 	%r153, 0;
	mov.u32 	%r158, %r153;
	@%p11 bra 	$L__BB0_6;
	add.s32 	%r146, %r65, %r139;
	shl.b32 	%r82, %r65, 1;
	add.s32 	%r145, %r82, %r139;
	mad.lo.s32 	%r144, %r65, 3, %r139;
	shl.b32 	%r83, %r65, 2;
	add.s32 	%r143, %r83, %r139;
	add.s32 	%r142, %r9, %r139;
	add.s32 	%r141, %r10, %r139;
	add.s32 	%r140, %r11, %r139;
	mul.wide.u32 	%rd34, %r139, 4;
	add.s64 	%rd81, %rd1, %rd34;
	mov.b32 	%r158, 0;
	mov.u64 	%rd80, %rd5;
	mov.u32 	%r147, %r7;
$L__BB0_5:
	.pragma "nounroll";
	ld.global.u32 	%r84, [%rd80+-16];
	ld.global.u32 	%r85, [%rd81];
	mad.lo.s32 	%r86, %r85, %r84, %r158;
	ld.global.u32 	%r87, [%rd80+-12];
	mul.wide.u32 	%rd35, %r146, 4;
	add.s64 	%rd36, %rd1, %rd35;
	ld.global.u32 	%r88, [%rd36];
	mad.lo.s32 	%r89, %r88, %r87, %r86;
	ld.global.u32 	%r90, [%rd80+-8];
	mul.wide.u32 	%rd37, %r145, 4;
	add.s64 	%rd38, %rd1, %rd37;
	ld.global.u32 	%r91, [%rd38];
	mad.lo.s32 	%r92, %r91, %r90, %r89;
	ld.global.u32 	%r93, [%rd80+-4];
	mul.wide.u32 	%rd39, %r144, 4;
	add.s64 	%rd40, %rd1, %rd39;
	ld.global.u32 	%r94, [%rd40];
	mad.lo.s32 	%r95, %r94, %r93, %r92;
	ld.global.u32 	%r96, [%rd80];
	mul.wide.u32 	%rd41, %r143, 4;
	add.s64 	%rd42, %rd1, %rd41;
	ld.global.u32 	%r97, [%rd42];
	mad.lo.s32 	%r98, %r97, %r96, %r95;
	ld.global.u32 	%r99, [%rd80+4];
	mul.wide.u32 	%rd43, %r142, 4;
	add.s64 	%rd44, %rd1, %rd43;
	ld.global.u32 	%r100, [%rd44];
	mad.lo.s32 	%r101, %r100, %r99, %r98;
	ld.global.u32 	%r102, [%rd80+8];
	mul.wide.u32 	%rd45, %r141, 4;
	add.s64 	%rd46, %rd1, %rd45;
	ld.global.u32 	%r103, [%rd46];
	mad.lo.s32 	%r104, %r103, %r102, %r101;
	ld.global.u32 	%r105, [%rd80+12];
	mul.wide.u32 	%rd47, %r140, 4;
	add.s64 	%rd48, %rd1, %rd47;
	ld.global.u32 	%r106, [%rd48];
	mad.lo.s32 	%r158, %r106, %r105, %r104;
	add.s32 	%r147, %r147, 8;
	add.s32 	%r146, %r146, %r8;
	add.s32 	%r145, %r145, %r8;
	add.s32 	%r144, %r144, %r8;
	add.s32 	%r143, %r143, %r8;
	add.s32 	%r142, %r142, %r8;
	add.s32 	%r141, %r141, %r8;
	add.s32 	%r140, %r140, %r8;
	add.s64 	%rd81, %rd81, %rd49;
	add.s64 	%rd80, %rd80, 32;
	setp.ne.s32 	%p12, %r147, 0;
	mov.u32 	%r153, %r5;
	@%p12 bra 	$L__BB0_5;
$L__BB0_6:
	setp.eq.s32 	%p13, %r3, 0;
	@%p13 bra 	$L__BB0_14;
	add.s32 	%r108, %r3, -1;
	setp.lt.u32 	%p14, %r108, 3;
	@%p14 bra 	$L__BB0_9;
	add.s32 	%r109, %r153, %r1;
	mul.wide.u32 	%rd50, %r109, 4;
	add.s64 	%rd51, %rd2, %rd50;
	ld.global.u32 	%r110, [%rd51];
	mad.lo.s32 	%r111, %r153, %r65, %r139;
	mul.wide.u32 	%rd52, %r111, 4;
	add.s64 	%rd53, %rd1, %rd52;
	ld.global.u32 	%r112, [%rd53];
	mad.lo.s32 	%r113, %r112, %r110, %r158;
	cvt.u64.u32 	%rd54, %r153;
	add.s64 	%rd55, %rd54, %rd4;
	shl.b64 	%rd56, %rd55, 2;
	add.s64 	%rd57, %rd2, %rd56;
	ld.global.u32 	%r114, [%rd57+4];
	add.s32 	%r115, %r111, %r65;
	mul.wide.u32 	%rd58, %r115, 4;
	add.s64 	%rd59, %rd1, %rd58;
	ld.global.u32 	%r116, [%rd59];
	mad.lo.s32 	%r117, %r116, %r114, %r113;
	ld.global.u32 	%r118, [%rd57+8];
	add.s32 	%r119, %r115, %r65;
	mul.wide.u32 	%rd60, %r119, 4;
	add.s64 	%rd61, %rd1, %rd60;
	ld.global.u32 	%r120, [%rd61];
	mad.lo.s32 	%r121, %r120, %r118, %r117;
	ld.global.u32 	%r122, [%rd57+12];
	add.s32 	%r123, %r119, %r65;
	mul.wide.u32 	%rd62, %r123, 4;
	add.s64 	%rd63, %rd1, %rd62;
	ld.global.u32 	%r124, [%rd63];
	mad.lo.s32 	%r158, %r124, %r122, %r121;
	add.s32 	%r153, %r153, 4;
$L__BB0_9:
	setp.eq.s32 	%p15, %r4, 0;
	@%p15 bra 	$L__BB0_14;
	setp.eq.s32 	%p16, %r4, 1;
	@%p16 bra 	$L__BB0_12;
	add.s32 	%r126, %r153, %r1;
	mul.wide.u32 	%rd64, %r126, 4;
	add.s64 	%rd65, %rd2, %rd64;
	ld.global.u32 	%r127, [%rd65];
	mad.lo.s32 	%r128, %r153, %r65, %r139;
	mul.wide.u32 	%rd66, %r128, 4;
	add.s64 	%rd67, %rd1, %rd66;
	ld.global.u32 	%r129, [%rd67];
	mad.lo.s32 	%r130, %r129, %r127, %r158;
	cvt.u64.u32 	%rd68, %r153;
	add.s64 	%rd69, %rd68, %rd4;
	shl.b64 	%rd70, %rd69, 2;
	add.s64 	%rd71, %rd2, %rd70;
	ld.global.u32 	%r131, [%rd71+4];
	add.s32 	%r132, %r128, %r65;
	mul.wide.u32 	%rd72, %r132, 4;
	add.s64 	%rd73, %rd1, %rd72;
	ld.global.u32 	%r133, [%rd73];
	mad.lo.s32 	%r158, %r133, %r131, %r130;
	add.s32 	%r153, %r153, 2;
$L__BB0_12:
	setp.eq.s32 	%p17, %r6, 0;
	@%p17 bra 	$L__BB0_14;
	add.s32 	%r134, %r153, %r1;
	mul.wide.u32 	%rd74, %r134, 4;
	add.s64 	%rd75, %rd2, %rd74;
	ld.global.u32 	%r135, [%rd75];
	mad.lo.s32 	%r136, %r153, %r65, %r139;
	mul.wide.u32 	%rd76, %r136, 4;
	add.s64 	%rd77, %rd1, %rd76;
	ld.global.u32 	%r137, [%rd77];
	mad.lo.s32 	%r158, %r137, %r135, %r158;
$L__BB0_14:
	add.s32 	%r138, %r139, %r2;
	mul.wide.u32 	%rd78, %r138, 4;
	add.s64 	%rd79, %rd3, %rd78;
	st.global.u32 	[%rd79], %r158;
	add.s32 	%r139, %r139, 1;
	setp.eq.s32 	%p18, %r139, %r65;
	@%p18 bra 	$L__BB0_26;
	bra.uni 	$L__BB0_3;
$L__BB0_15:
	and.b32  	%r54, %r65, 7;
	setp.lt.u32 	%p3, %r65, 8;
	mov.b32 	%r161, 0;
	@%p3 bra 	$L__BB0_18;
	and.b32  	%r161, %r65, 2147483640;
	mov.b32 	%r159, 0;
$L__BB0_17:
	.pragma "nounroll";
	add.s32 	%r69, %r159, %r2;
	mul.wide.u32 	%rd14, %r69, 4;
	add.s64 	%rd15, %rd3, %rd14;
	mov.b32 	%r70, 0;
	st.global.u32 	[%rd15], %r70;
	st.global.u32 	[%rd15+4], %r70;
	st.global.u32 	[%rd15+8], %r70;
	st.global.u32 	[%rd15+12], %r70;
	st.global.u32 	[%rd15+16], %r70;
	st.global.u32 	[%rd15+20], %r70;
	st.global.u32 	[%rd15+24], %r70;
	st.global.u32 	[%rd15+28], %r70;
	add.s32 	%r159, %r159, 8;
	setp.ne.s32 	%p4, %r159, %r161;
	@%p4 bra 	$L__BB0_17;
$L__BB0_18:
	setp.eq.s32 	%p5, %r54, 0;
	@%p5 bra 	$L__BB0_26;
	and.b32  	%r59, %r65, 3;
	setp.lt.u32 	%p6, %r54, 4;
	@%p6 bra 	$L__BB0_21;
	add.s32 	%r71, %r161, %r2;
	mul.wide.u32 	%rd16, %r71, 4;
	add.s64 	%rd17, %rd3, %rd16;
	mov.b32 	%r72, 0;
	st.global.u32 	[%rd17], %r72;
	cvt.u64.u32 	%rd18, %r2;
	cvt.u64.u32 	%rd19, %r161;
	add.s64 	%rd20, %rd19, %rd18;
	shl.b64 	%rd21, %rd20, 2;
	add.s64 	%rd22, %rd3, %rd21;
	st.global.u32 	[%rd22+4], %r72;
	st.global.u32 	[%rd22+8], %r72;
	st.global.u32 	[%rd22+12], %r72;
	add.s32 	%r161, %r161, 4;
$L__BB0_21:
	setp.eq.s32 	%p7, %r59, 0;
	@%p7 bra 	$L__BB0_26;
	setp.eq.s32 	%p8, %r59, 1;
	@%p8 bra 	$L__BB0_24;
	add.s32 	%r73, %r161, %r2;
	mul.wide.u32 	%rd23, %r73, 4;
	add.s64 	%rd24, %rd3, %rd23;
	mov.b32 	%r74, 0;
	st.global.u32 	[%rd24], %r74;
	cvt.u64.u32 	%rd25, %r2;
	cvt.u64.u32 	%rd26, %r161;
	add.s64 	%rd27, %rd26, %rd25;
	shl.b64 	%rd28, %rd27, 2;
	add.s64 	%rd29, %rd3, %rd28;
	st.global.u32 	[%rd29+4], %r74;
	add.s32 	%r161, %r161, 2;
$L__BB0_24:
	and.b32  	%r75, %r65, 1;
	setp.eq.b32 	%p9, %r75, 1;
	not.pred 	%p10, %p9;
	@%p10 bra 	$L__BB0_26;
	add.s32 	%r76, %r161, %r2;
	mul.wide.u32 	%rd30, %r76, 4;
	add.s64 	%rd31, %rd3, %rd30;
	mov.b32 	%r77, 0;
	st.global.u32 	[%rd31], %r77;
$L__BB0_26:
	ret;

}
	// .globl	_Z13columnWiseMulPiS_S_iii
.visible .entry _Z13columnWiseMulPiS_S_iii(
	.param .u64 .ptr .align 1 _Z13columnWiseMulPiS_S_iii_param_0,
	.param .u64 .ptr .align 1 _Z13columnWiseMulPiS_S_iii_param_1,
	.param .u64 .ptr .align 1 _Z13columnWiseMulPiS_S_iii_param_2,
	.param .u32 _Z13columnWiseMulPiS_S_iii_param_3,
	.param .u32 _Z13columnWiseMulPiS_S_iii_param_4,
	.param .u32 _Z13columnWiseMulPiS_S_iii_param_5
)
{
	.reg .pred 	%p<19>;
	.reg .b32 	%r<129>;
	.reg .b64 	%rd<75>;

	ld.param.u64 	%rd7, [_Z13columnWiseMulPiS_S_iii_param_0];
	ld.param.u64 	%rd8, [_Z13columnWiseMulPiS_S_iii_param_1];
	ld.param.u64 	%rd9, [_Z13columnWiseMulPiS_S_iii_param_2];
	ld.param.u32 	%r43, [_Z13columnWiseMulPiS_S_iii_param_3];
	ld.param.u32 	%r44, [_Z13columnWiseMulPiS_S_iii_param_4];
	ld.param.u32 	%r45, [_Z13columnWiseMulPiS_S_iii_param_5];
	cvta.to.global.u64 	%rd1, %rd8;
	cvta.to.global.u64 	%rd2, %rd7;
	cvta.to.global.u64 	%rd3, %rd9;
	mov.u32 	%r1, %tid.x;
	setp.lt.s32 	%p1, %r45, 1;
	@%p1 bra 	$L__BB1_26;
	setp.lt.s32 	%p2, %r43, 1;
	@%p2 bra 	$L__BB1_15;
	and.b32  	%r2, %r43, 7;
	add.s32 	%r3, %r2, -1;
	and.b32  	%r4, %r43, 3;
	and.b32  	%r5, %r43, 2147483640;
	and.b32  	%r6, %r43, 1;
	neg.s32 	%r7, %r5;
	shl.b32 	%r8, %r44, 3;
	mov.b32 	%r111, 0;
	mul.wide.s32 	%rd66, %r44, 4;
$L__BB1_3:
	setp.lt.u32 	%p11, %r43, 8;
	mul.lo.s32 	%r10, %r111, %r43;
	mov.b32 	%r119, 0;
	mov.u32 	%r124, %r119;
	@%p11 bra 	$L__BB1_6;
	mul.wide.u32 	%rd32, %r10, 4;
	add.s64 	%rd33, %rd2, %rd32;
	add.s64 	%rd74, %rd33, 16;
	mov.b32 	%r124, 0;
	mov.u32 	%r112, %r1;
	mov.u32 	%r113, %r7;
$L__BB1_5:
	.pragma "nounroll";
	ld.global.u32 	%r61, [%rd74+-16];
	mul.wide.s32 	%rd34, %r112, 4;
	add.s64 	%rd35, %rd1, %rd34;
	ld.global.u32 	%r62, [%rd35];
	mad.lo.s32 	%r63, %r62, %r61, %r124;
	ld.global.u32 	%r64, [%rd74+-12];
	mul.wide.s32 	%rd36, %r44, 4;
	add.s64 	%rd37, %rd35, %rd36;
	ld.global.u32 	%r65, [%rd37];
	mad.lo.s32 	%r66, %r65, %r64, %r63;
	ld.global.u32 	%r67, [%rd74+-8];
	add.s64 	%rd38, %rd37, %rd36;
	ld.global.u32 	%r68, [%rd38];
	mad.lo.s32 	%r69, %r68, %r67, %r66;
	ld.global.u32 	%r70, [%rd74+-4];
	add.s64 	%rd39, %rd38, %rd36;
	ld.global.u32 	%r71, [%rd39];
	mad.lo.s32 	%r72, %r71, %r70, %r69;
	ld.global.u32 	%r73, [%rd74];
	add.s64 	%rd40, %rd39, %rd36;
	ld.global.u32 	%r74, [%rd40];
	mad.lo.s32 	%r75, %r74, %r73, %r72;
	ld.global.u32 	%r76, [%rd74+4];
	add.s64 	%rd41, %rd40, %rd36;
	ld.global.u32 	%r77, [%rd41];
	mad.lo.s32 	%r78, %r77, %r76, %r75;
	ld.global.u32 	%r79, [%rd74+8];
	add.s64 	%rd42, %rd41, %rd36;
	ld.global.u32 	%r80, [%rd42];
	mad.lo.s32 	%r81, %r80, %r79, %r78;
	ld.global.u32 	%r82, [%rd74+12];
	add.s64 	%rd43, %rd42, %rd36;
	ld.global.u32 	%r83, [%rd43];
	mad.lo.s32 	%r124, %r83, %r82, %r81;
	add.s32 	%r113, %r113, 8;
	add.s32 	%r112, %r112, %r8;
	add.s64 	%rd74, %rd74, 32;
	setp.ne.s32 	%p12, %r113, 0;
	mov.u32 	%r119, %r5;
	@%p12 bra 	$L__BB1_5;
$L__BB1_6:
	setp.eq.s32 	%p13, %r2, 0;
	@%p13 bra 	$L__BB1_14;
	setp.lt.u32 	%p14, %r3, 3;
	@%p14 bra 	$L__BB1_9;
	add.s32 	%r85, %r119, %r10;
	mul.wide.u32 	%rd44, %r85, 4;
	add.s64 	%rd45, %rd2, %rd44;
	ld.global.u32 	%r86, [%rd45];
	mad.lo.s32 	%r87, %r119, %r44, %r1;
	mul.wide.s32 	%rd46, %r87, 4;
	add.s64 	%rd47, %rd1, %rd46;
	ld.global.u32 	%r88, [%rd47];
	mad.lo.s32 	%r89, %r88, %r86, %r124;
	cvt.u64.u32 	%rd48, %r10;
	cvt.u64.u32 	%rd49, %r119;
	add.s64 	%rd50, %rd49, %rd48;
	shl.b64 	%rd51, %rd50, 2;
	add.s64 	%rd52, %rd2, %rd51;
	ld.global.u32 	%r90, [%rd52+4];
	add.s64 	%rd54, %rd47, %rd66;
	ld.global.u32 	%r91, [%rd54];
	mad.lo.s32 	%r92, %r91, %r90, %r89;
	ld.global.u32 	%r93, [%rd52+8];
	add.s64 	%rd55, %rd54, %rd66;
	ld.global.u32 	%r94, [%rd55];
	mad.lo.s32 	%r95, %r94, %r93, %r92;
	ld.global.u32 	%r96, [%rd52+12];
	add.s64 	%rd56, %rd55, %rd66;
	ld.global.u32 	%r97, [%rd56];
	mad.lo.s32 	%r124, %r97, %r96, %r95;
	add.s32 	%r119, %r119, 4;
$L__BB1_9:
	setp.eq.s32 	%p15, %r4, 0;
	@%p15 bra 	$L__BB1_14;
	setp.eq.s32 	%p16, %r4, 1;
	@%p16 bra 	$L__BB1_12;
	add.s32 	%r99, %r119, %r10;
	mul.wide.u32 	%rd57, %r99, 4;
	add.s64 	%rd58, %rd2, %rd57;
	ld.global.u32 	%r100, [%rd58];
	mad.lo.s32 	%r101, %r119, %r44, %r1;
	mul.wide.s32 	%rd59, %r101, 4;
	add.s64 	%rd60, %rd1, %rd59;
	ld.global.u32 	%r102, [%rd60];
	mad.lo.s32 	%r103, %r102, %r100, %r124;
	cvt.u64.u32 	%rd61, %r10;
	cvt.u64.u32 	%rd62, %r119;
	add.s64 	%rd63, %rd62, %rd61;
	shl.b64 	%rd64, %rd63, 2;
	add.s64 	%rd65, %rd2, %rd64;
	ld.global.u32 	%r104, [%rd65+4];
	add.s64 	%rd67, %rd60, %rd66;
	ld.global.u32 	%r105, [%rd67];
	mad.lo.s32 	%r124, %r105, %r104, %r103;
	add.s32 	%r119, %r119, 2;
$L__BB1_12:
	setp.eq.s32 	%p17, %r6, 0;
	@%p17 bra 	$L__BB1_14;
	add.s32 	%r106, %r119, %r10;
	mul.wide.u32 	%rd68, %r106, 4;
	add.s64 	%rd69, %rd2, %rd68;
	ld.global.u32 	%r107, [%rd69];
	mad.lo.s32 	%r108, %r119, %r44, %r1;
	mul.wide.s32 	%rd70, %r108, 4;
	add.s64 	%rd71, %rd1, %rd70;
	ld.global.u32 	%r109, [%rd71];
	mad.lo.s32 	%r124, %r109, %r107, %r124;
$L__BB1_14:
	mad.lo.s32 	%r110, %r111, %r44, %r1;
	mul.wide.s32 	%rd72, %r110, 4;
	add.s64 	%rd73, %rd3, %rd72;
	st.global.u32 	[%rd73], %r124;
	add.s32 	%r111, %r111, 1;
	setp.eq.s32 	%p18, %r111, %r45;
	@%p18 bra 	$L__BB1_26;
	bra.uni 	$L__BB1_3;
$L__BB1_15:
	and.b32  	%r33, %r45, 7;
	setp.lt.u32 	%p3, %r45, 8;
	mov.b32 	%r127, 0;
	@%p3 bra 	$L__BB1_18;
	and.b32  	%r127, %r45, 2147483640;
	mov.b32 	%r125, 0;
	mul.wide.s32 	%rd12, %r44, 4;
$L__BB1_17:
	.pragma "nounroll";
	mad.lo.s32 	%r48, %r125, %r44, %r1;
	mul.wide.s32 	%rd10, %r48, 4;
	add.s64 	%rd11, %rd3, %rd10;
	mov.b32 	%r49, 0;
	st.global.u32 	[%rd11], %r49;
	add.s64 	%rd13, %rd11, %rd12;
	st.global.u32 	[%rd13], %r49;
	add.s64 	%rd14, %rd13, %rd12;
	st.global.u32 	[%rd14], %r49;
	add.s64 	%rd15, %rd14, %rd12;
	st.global.u32 	[%rd15], %r49;
	add.s64 	%rd16, %rd15, %rd12;
	st.global.u32 	[%rd16], %r49;
	add.s64 	%rd17, %rd16, %rd12;
	st.global.u32 	[%rd17], %r49;
	add.s64 	%rd18, %rd17, %rd12;
	st.global.u32 	[%rd18], %r49;
	add.s64 	%rd19, %rd18, %rd12;
	st.global.u32 	[%rd19], %r49;
	add.s32 	%r125, %r125, 8;
	setp.ne.s32 	%p4, %r125, %r127;
	@%p4 bra 	$L__BB1_17;
$L__BB1_18:
	setp.eq.s32 	%p5, %r33, 0;
	@%p5 bra 	$L__BB1_26;
	and.b32  	%r38, %r45, 3;
	setp.lt.u32 	%p6, %r33, 4;
	@%p6 bra 	$L__BB1_21;
	mad.lo.s32 	%r50, %r127, %r44, %r1;
	mul.wide.s32 	%rd20, %r50, 4;
	add.s64 	%rd21, %rd3, %rd20;
	mov.b32 	%r51, 0;
	st.global.u32 	[%rd21], %r51;
	mul.wide.s32 	%rd22, %r44, 4;
	add.s64 	%rd23, %rd21, %rd22;
	st.global.u32 	[%rd23], %r51;
	add.s64 	%rd24, %rd23, %rd22;
	st.global.u32 	[%rd24], %r51;
	add.s64 	%rd25, %rd24, %rd22;
	st.global.u32 	[%rd25], %r51;
	add.s32 	%r127, %r127, 4;
$L__BB1_21:
	setp.eq.s32 	%p7, %r38, 0;
	@%p7 bra 	$L__BB1_26;
	setp.eq.s32 	%p8, %r38, 1;
	@%p8 bra 	$L__BB1_24;
	mad.lo.s32 	%r52, %r127, %r44, %r1;
	mul.wide.s32 	%rd26, %r52, 4;
	add.s64 	%rd27, %rd3, %rd26;
	mov.b32 	%r53, 0;
	st.global.u32 	[%rd27], %r53;
	mul.wide.s32 	%rd28, %r44, 4;
	add.s64 	%rd29, %rd27, %rd28;
	st.global.u32 	[%rd29], %r53;
	add.s32 	%r127, %r127, 2;
$L__BB1_24:
	and.b32  	%r54, %r45, 1;
	setp.eq.b32 	%p9, %r54, 1;
	not.pred 	%p10, %p9;
	@%p10 bra 	$L__BB1_26;
	mad.lo.s32 	%r55, %r127, %r44, %r1;
	mul.wide.s32 	%rd30, %r55, 4;
	add.s64 	%rd31, %rd3, %rd30;
	mov.b32 	%r56, 0;
	st.global.u32 	[%rd31], %r56;
$L__BB1_26:
	ret;

}
	// .globl	_Z14elementWiseMulPiS_S_ii
.visible .entry _Z14elementWiseMulPiS_S_ii(
	.param .u64 .ptr .align 1 _Z14elementWiseMulPiS_S_ii_param_0,
	.param .u64 .ptr .align 1 _Z14elementWiseMulPiS_S_ii_param_1,
	.param .u64 .ptr .align 1 _Z14elementWiseMulPiS_S_ii_param_2,
	.param .u32 _Z14elementWiseMulPiS_S_ii_param_3,
	.param .u32 _Z14elementWiseMulPiS_S_ii_param_4
)
{
	.reg .pred 	%p<10>;
	.reg .b32 	%r<100>;
	.reg .b64 	%rd<53>;

	ld.param.u64 	%rd7, [_Z14elementWiseMulPiS_S_ii_param_0];
	ld.param.u64 	%rd8, [_Z14elementWiseMulPiS_S_ii_param_1];
	ld.param.u64 	%rd6, [_Z14elementWiseMulPiS_S_ii_param_2];
	ld.param.u32 	%r30, [_Z14elementWiseMulPiS_S_ii_param_3];
	ld.param.u32 	%r31, [_Z14elementWiseMulPiS_S_ii_param_4];
	cvta.to.global.u64 	%rd1, %rd8;
	cvta.to.global.u64 	%rd2, %rd7;
	mov.u32 	%r1, %tid.x;
	mov.u32 	%r2, %tid.y;
	setp.lt.s32 	%p1, %r30, 1;
	mov.b32 	%r99, 0;
	@%p1 bra 	$L__BB2_12;
	mul.lo.s32 	%r3, %r30, %r1;
	and.b32  	%r4, %r30, 7;
	setp.lt.u32 	%p2, %r30, 8;
	mov.b32 	%r94, 0;
	mov.u32 	%r99, %r94;
	@%p2 bra 	$L__BB2_4;
	and.b32  	%r94, %r30, 2147483640;
	neg.s32 	%r88, %r94;
	shl.b32 	%r7, %r31, 3;
	mul.wide.u32 	%rd9, %r3, 4;
	add.s64 	%rd10, %rd9, %rd2;
	add.s64 	%rd52, %rd10, 16;
	mov.b32 	%r99, 0;
	mul.wide.s32 	%rd13, %r31, 4;
	mov.u32 	%r87, %r2;
$L__BB2_3:
	.pragma "nounroll";
	ld.global.u32 	%r36, [%rd52+-16];
	mul.wide.s32 	%rd11, %r87, 4;
	add.s64 	%rd12, %rd1, %rd11;
	ld.global.u32 	%r37, [%rd12];
	mad.lo.s32 	%r38, %r37, %r36, %r99;
	ld.global.u32 	%r39, [%rd52+-12];
	add.s64 	%rd14, %rd12, %rd13;
	ld.global.u32 	%r40, [%rd14];
	mad.lo.s32 	%r41, %r40, %r39, %r38;
	ld.global.u32 	%r42, [%rd52+-8];
	add.s64 	%rd15, %rd14, %rd13;
	ld.global.u32 	%r43, [%rd15];
	mad.lo.s32 	%r44, %r43, %r42, %r41;
	ld.global.u32 	%r45, [%rd52+-4];
	add.s64 	%rd16, %rd15, %rd13;
	ld.global.u32 	%r46, [%rd16];
	mad.lo.s32 	%r47, %r46, %r45, %r44;
	ld.global.u32 	%r48, [%rd52];
	add.s64 	%rd17, %rd16, %rd13;
	ld.global.u32 	%r49, [%rd17];
	mad.lo.s32 	%r50, %r49, %r48, %r47;
	ld.global.u32 	%r51, [%rd52+4];
	add.s64 	%rd18, %rd17, %rd13;
	ld.global.u32 	%r52, [%rd18];
	mad.lo.s32 	%r53, %r52, %r51, %r50;
	ld.global.u32 	%r54, [%rd52+8];
	add.s64 	%rd19, %rd18, %rd13;
	ld.global.u32 	%r55, [%rd19];
	mad.lo.s32 	%r56, %r55, %r54, %r53;
	ld.global.u32 	%r57, [%rd52+12];
	add.s64 	%rd20, %rd19, %rd13;
	ld.global.u32 	%r58, [%rd20];
	mad.lo.s32 	%r99, %r58, %r57, %r56;
	add.s32 	%r88, %r88, 8;
	add.s32 	%r87, %r87, %r7;
	add.s64 	%rd52, %rd52, 32;
	setp.ne.s32 	%p3, %r88, 0;
	@%p3 bra 	$L__BB2_3;
$L__BB2_4:
	setp.eq.s32 	%p4, %r4, 0;
	@%p4 bra 	$L__BB2_12;
	and.b32  	%r17, %r30, 3;
	setp.lt.u32 	%p5, %r4, 4;
	@%p5 bra 	$L__BB2_7;
	add.s32 	%r60, %r94, %r3;
	mul.wide.u32 	%rd21, %r60, 4;
	add.s64 	%rd22, %rd2, %rd21;
	ld.global.u32 	%r61, [%rd22];
	mad.lo.s32 	%r62, %r94, %r31, %r2;
	mul.wide.s32 	%rd23, %r62, 4;
	add.s64 	%rd24, %rd1, %rd23;
	ld.global.u32 	%r63, [%rd24];
	mad.lo.s32 	%r64, %r63, %r61, %r99;
	cvt.u64.u32 	%rd25, %r3;
	cvt.u64.u32 	%rd26, %r94;
	add.s64 	%rd27, %rd26, %rd25;
	shl.b64 	%rd28, %rd27, 2;
	add.s64 	%rd29, %rd2, %rd28;
	ld.global.u32 	%r65, [%rd29+4];
	mul.wide.s32 	%rd30, %r31, 4;
	add.s64 	%rd31, %rd24, %rd30;
	ld.global.u32 	%r66, [%rd31];
	mad.lo.s32 	%r67, %r66, %r65, %r64;
	ld.global.u32 	%r68, [%rd29+8];
	add.s64 	%rd32, %rd31, %rd30;
	ld.global.u32 	%r69, [%rd32];
	mad.lo.s32 	%r70, %r69, %r68, %r67;
	ld.global.u32 	%r71, [%rd29+12];
	add.s64 	%rd33, %rd32, %rd30;
	ld.global.u32 	%r72, [%rd33];
	mad.lo.s32 	%r99, %r72, %r71, %r70;
	add.s32 	%r94, %r94, 4;
$L__BB2_7:
	setp.eq.s32 	%p6, %r17, 0;
	@%p6 bra 	$L__BB2_12;
	setp.eq.s32 	%p7, %r17, 1;
	@%p7 bra 	$L__BB2_10;
	add.s32 	%r74, %r94, %r3;
	mul.wide.u32 	%rd34, %r74, 4;
	add.s64 	%rd35, %rd2, %rd34;
	ld.global.u32 	%r75, [%rd35];
	mad.lo.s32 	%r76, %r94, %r31, %r2;
	mul.wide.s32 	%rd36, %r76, 4;
	add.s64 	%rd37, %rd1, %rd36;
	ld.global.u32 	%r77, [%rd37];
	mad.lo.s32 	%r78, %r77, %r75, %r99;
	cvt.u64.u32 	%rd38, %r3;
	cvt.u64.u32 	%rd39, %r94;
	add.s64 	%rd40, %rd39, %rd38;
	shl.b64 	%rd41, %rd40, 2;
	add.s64 	%rd42, %rd2, %rd41;
	ld.global.u32 	%r79, [%rd42+4];
	mul.wide.s32 	%rd43, %r31, 4;
	add.s64 	%rd44, %rd37, %rd43;
	ld.global.u32 	%r80, [%rd44];
	mad.lo.s32 	%r99, %r80, %r79, %r78;
	add.s32 	%r94, %r94, 2;
$L__BB2_10:
	and.b32  	%r81, %r30, 1;
	setp.eq.b32 	%p8, %r81, 1;
	not.pred 	%p9, %p8;
	@%p9 bra 	$L__BB2_12;
	add.s32 	%r82, %r94, %r3;
	mul.wide.u32 	%rd45, %r82, 4;
	add.s64 	%rd46, %rd2, %rd45;
	ld.global.u32 	%r83, [%rd46];
	mad.lo.s32 	%r84, %r94, %r31, %r2;
	mul.wide.s32 	%rd47, %r84, 4;
	add.s64 	%rd48, %rd1, %rd47;
	ld.global.u32 	%r85, [%rd48];
	mad.lo.s32 	%r99, %r85, %r83, %r99;
$L__BB2_12:
	cvta.to.global.u64 	%rd49, %rd6;
	mad.lo.s32 	%r86, %r31, %r1, %r2;
	mul.wide.s32 	%rd50, %r86, 4;
	add.s64 	%rd51, %rd49, %rd50;
	st.global.u32 	[%rd51], %r99;
	ret;

}


// ===== COMPILED SASS (sm_100) =====

	.target	sm_100

	.elftype	@"ET_EXEC"


//--------------------- .note.nv.tkinfo           --------------------------
	.section	.note.nv.tkinfo,"",@"SHT_NOTE"
	.sectionflags	@"SHF_NOTE_NV_TKINFO"
	.tkinfo
        /*0018*/ 	.word	0x00000002
        /*0030*/ 	.string	""
        /*0030*/ 	.string	"ptxas"
        /*0030*/ 	.string	"Cuda compilation tools, release 13.0, V13.0.88"
        /*0030*/ 	.string	"Build cuda_13.0.r13.0/compiler.36424714_0"
        /*0030*/ 	.string	"-arch sm_100 -m 64 "



//--------------------- .note.nv.cuinfo           --------------------------
	.section	.note.nv.cuinfo,"",@"SHT_NOTE"
	.sectionflags	@"SHF_NOTE_NV_CUINFO"
        /*0018*/ 	.short	0x0002
        /*001a*/ 	.short	0x0064
        /*001c*/ 	.short	0x0082
	.zero		2


//--------------------- .nv.info                  --------------------------
	.section	.nv.info,"",@"SHT_CUDA_INFO"
	.align	4


	//----- nvinfo : EIATTR_REGCOUNT
	.align		4
        /*0000*/ 	.byte	0x04, 0x2f
        /*0002*/ 	.short	(.L_1 - .L_0)
	.align		4
.L_0:
        /*0004*/ 	.word	index@(_Z10rowWiseMulPiS_S_ii)
        /*0008*/ 	.word	0x00000020


	//----- nvinfo : EIATTR_FRAME_SIZE
	.align		4
.L_1:
        /*000c*/ 	.byte	0x04, 0x11
        /*000e*/ 	.short	(.L_3 - .L_2)
	.align		4
.L_2:
        /*0010*/ 	.word	index@(_Z10rowWiseMulPiS_S_ii)
        /*0014*/ 	.word	0x00000000


	//----- nvinfo : EIATTR_REGCOUNT
	.align		4
.L_3:
        /*0018*/ 	.byte	0x04, 0x2f
        /*001a*/ 	.short	(.L_5 - .L_4)
	.align		4
.L_4:
        /*001c*/ 	.word	index@(_Z13columnWiseMulPiS_S_iii)
        /*0020*/ 	.word	0x00000020


	//----- nvinfo : EIATTR_FRAME_SIZE
	.align		4
.L_5:
        /*0024*/ 	.byte	0x04, 0x11
        /*0026*/ 	.short	(.L_7 - .L_6)
	.align		4
.L_6:
        /*0028*/ 	.word	index@(_Z13columnWiseMulPiS_S_iii)
        /*002c*/ 	.word	0x00000000


	//----- nvinfo : EIATTR_REGCOUNT
	.align		4
.L_7:
        /*0030*/ 	.byte	0x04, 0x2f
        /*0032*/ 	.short	(.L_9 - .L_8)
	.align		4
.L_8:
        /*0034*/ 	.word	index@(_Z14elementWiseMulPiS_S_ii)
        /*0038*/ 	.word	0x00000020


	//----- nvinfo : EIATTR_FRAME_SIZE
	.align		4
.L_9:
        /*003c*/ 	.byte	0x04, 0x11
        /*003e*/ 	.short	(.L_11 - .L_10)
	.align		4
.L_10:
        /*0040*/ 	.word	index@(_Z14elementWiseMulPiS_S_ii)
        /*0044*/ 	.word	0x00000000


	//----- nvinfo : EIATTR_MIN_STACK_SIZE
	.align		4
.L_11:
        /*0048*/ 	.byte	0x04, 0x12
        /*004a*/ 	.short	(.L_13 - .L_12)
	.align		4
.L_12:
        /*004c*/ 	.word	index@(_Z14elementWiseMulPiS_S_ii)
        /*0050*/ 	.word	0x00000000


	//----- nvinfo : EIATTR_MIN_STACK_SIZE
	.align		4
.L_13:
        /*0054*/ 	.byte	0x04, 0x12
        /*0056*/ 	.short	(.L_15 - .L_14)
	.align		4
.L_14:
        /*0058*/ 	.word	index@(_Z13columnWiseMulPiS_S_iii)
        /*005c*/ 	.word	0x00000000


	//----- nvinfo : EIATTR_MIN_STACK_SIZE
	.align		4
.L_15:
        /*0060*/ 	.byte	0x04, 0x12
        /*0062*/ 	.short	(.L_17 - .L_16)
	.align		4
.L_16:
        /*0064*/ 	.word	index@(_Z10rowWiseMulPiS_S_ii)
        /*0068*/ 	.word	0x00000000
.L_17:


//--------------------- .nv.compat                --------------------------
	.section	.nv.compat,"",@"SHT_CUDA_COMPAT_INFO"
	.align	4
        /*0000*/ 	.byte	0x02, 0x09, 0x00, 0x00, 0x02, 0x02, 0x01, 0x00, 0x02, 0x05, 0x05, 0x00, 0x03, 0x07, 0x01, 0x01
        /*0010*/ 	.byte	0x02, 0x03, 0x00, 0x00, 0x02, 0x06, 0x01, 0x00, 0x04, 0x0b, 0x08, 0x00, 0x09, 0x00, 0x00, 0x00
        /*0020*/ 	.byte	0x00, 0x00, 0x00, 0x00


//--------------------- .nv.info._Z14elementWiseMulPiS_S_ii --------------------------
	.section	.nv.info._Z14elementWiseMulPiS_S_ii,"",@"SHT_CUDA_INFO"
	.sectionflags	@""
	.align	4


	//----- nvinfo : EIATTR_CUDA_API_VERSION
	.align		4
        /*0000*/ 	.byte	0x04, 0x37
        /*0002*/ 	.short	(.L_19 - .L_18)
.L_18:
        /*0004*/ 	.word	0x00000082


	//----- nvinfo : EIATTR_KPARAM_INFO
	.align		4
.L_19:
        /*0008*/ 	.byte	0x04, 0x17
        /*000a*/ 	.short	(.L_21 - .L_20)
.L_20:
        /*000c*/ 	.word	0x00000000
        /*0010*/ 	.short	0x0004
        /*0012*/ 	.short	0x001c
        /*0014*/ 	.byte	0x00, 0xf0, 0x11, 0x00


	//----- nvinfo : EIATTR_KPARAM_INFO
	.align		4
.L_21:
        /*0018*/ 	.byte	0x04, 0x17
        /*001a*/ 	.short	(.L_23 - .L_22)
.L_22:
        /*001c*/ 	.word	0x00000000
        /*0020*/ 	.short	0x0003
        /*0022*/ 	.short	0x0018
        /*0024*/ 	.byte	0x00, 0xf0, 0x11, 0x00


	//----- nvinfo : EIATTR_KPARAM_INFO
	.align		4
.L_23:
        /*0028*/ 	.byte	0x04, 0x17
        /*002a*/ 	.short	(.L_25 - .L_24)
.L_24:
        /*002c*/ 	.word	0x00000000
        /*0030*/ 	.short	0x0002
        /*0032*/ 	.short	0x0010
        /*0034*/ 	.byte	0x00, 0xf5, 0x21, 0x00


	//----- nvinfo : EIATTR_KPARAM_INFO
	.align		4
.L_25:
        /*0038*/ 	.byte	0x04, 0x17
        /*003a*/ 	.short	(.L_27 - .L_26)
.L_26:
        /*003c*/ 	.word	0x00000000
        /*0040*/ 	.short	0x0001
        /*0042*/ 	.short	0x0008
        /*0044*/ 	.byte	0x00, 0xf5, 0x21, 0x00


	//----- nvinfo : EIATTR_KPARAM_INFO
	.align		4
.L_27:
        /*0048*/ 	.byte	0x04, 0x17
        /*004a*/ 	.short	(.L_29 - .L_28)
.L_28:
        /*004c*/ 	.word	0x00000000
        /*0050*/ 	.short	0x0000
        /*0052*/ 	.short	0x0000
        /*0054*/ 	.byte	0x00, 0xf5, 0x21, 0x00


	//----- nvinfo : EIATTR_SPARSE_MMA_MASK
	.align		4
.L_29:
        /*0058*/ 	.byte	0x03, 0x50
        /*005a*/ 	.short	0x0000


	//----- nvinfo : EIATTR_MAXREG_COUNT
	.align		4
        /*005c*/ 	.byte	0x03, 0x1b
        /*005e*/ 	.short	0x00ff


	//----- nvinfo : EIATTR_MERCURY_ISA_VERSION
	.align		4
        /*0060*/ 	.byte	0x03, 0x5f
        /*0062*/ 	.short	0x0101


	//----- nvinfo : EIATTR_VRC_CTA_INIT_COUNT
	.align		4
        /*0064*/ 	.byte	0x02, 0x4a
	.zero		1
	.zero		1


	//----- nvinfo : EIATTR_EXIT_INSTR_OFFSETS
	.align		4
        /*0068*/ 	.byte	0x04, 0x1c
        /*006a*/ 	.short	(.L_31 - .L_30)


	//   ....[0]....
.L_30:
        /*006c*/ 	.word	0x00000890


	//----- nvinfo : EIATTR_CBANK_PARAM_SIZE
	.align		4
.L_31:
        /*0070*/ 	.byte	0x03, 0x19
        /*0072*/ 	.short	0x0020


	//----- nvinfo : EIATTR_PARAM_CBANK
	.align		4
        /*0074*/ 	.byte	0x04, 0x0a
        /*0076*/ 	.short	(.L_33 - .L_32)
	.align		4
.L_32:
        /*0078*/ 	.word	index@(.nv.constant0._Z14elementWiseMulPiS_S_ii)
        /*007c*/ 	.short	0x0380
        /*007e*/ 	.short	0x0020


	//----- nvinfo : EIATTR_SW_WAR
	.align		4
.L_33:
        /*0080*/ 	.byte	0x04, 0x36
        /*0082*/ 	.short	(.L_35 - .L_34)
.L_34:
        /*0084*/ 	.word	0x00000008
.L_35:


//--------------------- .nv.info._Z13columnWiseMulPiS_S_iii --------------------------
	.section	.nv.info._Z13columnWiseMulPiS_S_iii,"",@"SHT_CUDA_INFO"
	.sectionflags	@""
	.align	4


	//----- nvinfo : EIATTR_CUDA_API_VERSION
	.align		4
        /*0000*/ 	.byte	0x04, 0x37
        /*0002*/ 	.short	(.L_37 - .L_36)
.L_36:
        /*0004*/ 	.word	0x00000082


	//----- nvinfo : EIATTR_KPARAM_INFO
	.align		4
.L_37:
        /*0008*/ 	.byte	0x04, 0x17
        /*000a*/ 	.short	(.L_39 - .L_38)
.L_38:
        /*000c*/ 	.word	0x00000000
        /*0010*/ 	.short	0x0005
        /*0012*/ 	.short	0x0020
        /*0014*/ 	.byte	0x00, 0xf0, 0x11, 0x00


	//----- nvinfo : EIATTR_KPARAM_INFO
	.align		4
.L_39:
        /*0018*/ 	.byte	0x04, 0x17
        /*001a*/ 	.short	(.L_41 - .L_40)
.L_40:
        /*001c*/ 	.word	0x00000000
        /*0020*/ 	.short	0x0004
        /*0022*/ 	.short	0x001c
        /*0024*/ 	.byte	0x00, 0xf0, 0x11, 0x00


	//----- nvinfo : EIATTR_KPARAM_INFO
	.align		4
.L_41:
        /*0028*/ 	.byte	0x04, 0x17
        /*002a*/ 	.short	(.L_43 - .L_42)
.L_42:
        /*002c*/ 	.word	0x00000000
        /*0030*/ 	.short	0x0003
        /*0032*/ 	.short	0x0018
        /*0034*/ 	.byte	0x00, 0xf0, 0x11, 0x00


	//----- nvinfo : EIATTR_KPARAM_INFO
	.align		4
.L_43:
        /*0038*/ 	.byte	0x04, 0x17
        /*003a*/ 	.short	(.L_45 - .L_44)
.L_44:
        /*003c*/ 	.word	0x00000000
        /*0040*/ 	.short	0x0002
        /*0042*/ 	.short	0x0010
        /*0044*/ 	.byte	0x00, 0xf5, 0x21, 0x00


	//----- nvinfo : EIATTR_KPARAM_INFO
	.align		4
.L_45:
        /*0048*/ 	.byte	0x04, 0x17
        /*004a*/ 	.short	(.L_47 - .L_46)
.L_46:
        /*004c*/ 	.word	0x00000000
        /*0050*/ 	.short	0x0001
        /*0052*/ 	.short	0x0008
        /*0054*/ 	.byte	0x00, 0xf5, 0x21, 0x00


	//----- nvinfo : EIATTR_KPARAM_INFO
	.align		4
.L_47:
        /*0058*/ 	.byte	0x04, 0x17
        /*005a*/ 	.short	(.L_49 - .L_48)
.L_48:
        /*005c*/ 	.word	0x00000000
        /*0060*/ 	.short	0x0000
        /*0062*/ 	.short	0x0000
        /*0064*/ 	.byte	0x00, 0xf5, 0x21, 0x00


	//----- nvinfo : EIATTR_SPARSE_MMA_MASK
	.align		4
.L_49:
        /*0068*/ 	.byte	0x03, 0x50
        /*006a*/ 	.short	0x0000


	//----- nvinfo : EIATTR_MAXREG_COUNT
	.align		4
        /*006c*/ 	.byte	0x03, 0x1b
        /*006e*/ 	.short	0x00ff


	//----- nvinfo : EIATTR_MERCURY_ISA_VERSION
	.align		4
        /*0070*/ 	.byte	0x03, 0x5f
        /*0072*/ 	.short	0x0101


	//----- nvinfo : EIATTR_VRC_CTA_INIT_COUNT
	.align		4
        /*0074*/ 	.byte	0x02, 0x4a
	.zero		1
	.zero		1


	//----- nvinfo : EIATTR_EXIT_INSTR_OFFSETS
	.align		4
        /*0078*/ 	.byte	0x04, 0x1c
        /*007a*/ 	.short	(.L_51 - .L_50)


	//   ....[0]....
.L_50:
        /*007c*/ 	.word	0x00000030


	//   ....[1]....
        /*0080*/ 	.word	0x00000910


	//   ....[2]....
        /*0084*/ 	.word	0x00000b00


	//   ....[3]....
        /*0088*/ 	.word	0x00000c10


	//   ....[4]....
        /*008c*/ 	.word	0x00000ce0


	//   ....[5]....
        /*0090*/ 	.word	0x00000d40


	//----- nvinfo : EIATTR_CBANK_PARAM_SIZE
	.align		4
.L_51:
        /*0094*/ 	.byte	0x03, 0x19
        /*0096*/ 	.short	0x0024


	//----- nvinfo : EIATTR_PARAM_CBANK
	.align		4
        /*0098*/ 	.byte	0x04, 0x0a
        /*009a*/ 	.short	(.L_53 - .L_52)
	.align		4
.L_52:
        /*009c*/ 	.word	index@(.nv.constant0._Z13columnWiseMulPiS_S_iii)
        /*00a0*/ 	.short	0x0380
        /*00a2*/ 	.short	0x0024


	//----- nvinfo : EIATTR_SW_WAR
	.align		4
.L_53:
        /*00a4*/ 	.byte	0x04, 0x36
        /*00a6*/ 	.short	(.L_55 - .L_54)
.L_54:
        /*00a8*/ 	.word	0x00000008
.L_55:


//--------------------- .nv.info._Z10rowWiseMulPiS_S_ii --------------------------
	.section	.nv.info._Z10rowWiseMulPiS_S_ii,"",@"SHT_CUDA_INFO"
	.sectionflags	@""
	.align	4


	//----- nvinfo : EIATTR_CUDA_API_VERSION
	.align		4
        /*0000*/ 	.byte	0x04, 0x37
        /*0002*/ 	.short	(.L_57 - .L_56)
.L_56:
        /*0004*/ 	.word	0x00000082


	//----- nvinfo : EIATTR_KPARAM_INFO
	.align		4
.L_57:
        /*0008*/ 	.byte	0x04, 0x17
        /*000a*/ 	.short	(.L_59 - .L_58)
.L_58:
        /*000c*/ 	.word	0x00000000
        /*0010*/ 	.short	0x0004
        /*0012*/ 	.short	0x001c
        /*0014*/ 	.byte	0x00, 0xf0, 0x11, 0x00


	//----- nvinfo : EIATTR_KPARAM_INFO
	.align		4
.L_59:
        /*0018*/ 	.byte	0x04, 0x17
        /*001a*/ 	.short	(.L_61 - .L_60)
.L_60:
        /*001c*/ 	.word	0x00000000
        /*0020*/ 	.short	0x0003
        /*0022*/ 	.short	0x0018
        /*0024*/ 	.byte	0x00, 0xf0, 0x11, 0x00


	//----- nvinfo : EIATTR_KPARAM_INFO
	.align		4
.L_61:
        /*0028*/ 	.byte	0x04, 0x17
        /*002a*/ 	.short	(.L_63 - .L_62)
.L_62:
        /*002c*/ 	.word	0x00000000
        /*0030*/ 	.short	0x0002
        /*0032*/ 	.short	0x0010
        /*0034*/ 	.byte	0x00, 0xf5, 0x21, 0x00


	//----- nvinfo : EIATTR_KPARAM_INFO
	.align		4
.L_63:
        /*0038*/ 	.byte	0x04, 0x17
        /*003a*/ 	.short	(.L_65 - .L_64)
.L_64:
        /*003c*/ 	.word	0x00000000
        /*0040*/ 	.short	0x0001
        /*0042*/ 	.short	0x0008
        /*0044*/ 	.byte	0x00, 0xf5, 0x21, 0x00


	//----- nvinfo : EIATTR_KPARAM_INFO
	.align		4
.L_65:
        /*0048*/ 	.byte	0x04, 0x17
        /*004a*/ 	.short	(.L_67 - .L_66)
.L_66:
        /*004c*/ 	.word	0x00000000
        /*0050*/ 	.short	0x0000
        /*0052*/ 	.short	0x0000
        /*0054*/ 	.byte	0x00, 0xf5, 0x21, 0x00


	//----- nvinfo : EIATTR_SPARSE_MMA_MASK
	.align		4
.L_67:
        /*0058*/ 	.byte	0x03, 0x50
        /*005a*/ 	.short	0x0000


	//----- nvinfo : EIATTR_MAXREG_COUNT
	.align		4
        /*005c*/ 	.byte	0x03, 0x1b
        /*005e*/ 	.short	0x00ff


	//----- nvinfo : EIATTR_MERCURY_ISA_VERSION
	.align		4
        /*0060*/ 	.byte	0x03, 0x5f
        /*0062*/ 	.short	0x0101


	//----- nvinfo : EIATTR_VRC_CTA_INIT_COUNT
	.align		4
        /*0064*/ 	.byte	0x02, 0x4a
	.zero		1
	.zero		1


	//----- nvinfo : EIATTR_EXIT_INSTR_OFFSETS
	.align		4
        /*0068*/ 	.byte	0x04, 0x1c
        /*006a*/ 	.short	(.L_69 - .L_68)


	//   ....[0]....
.L_68:
        /*006c*/ 	.word	0x00000030


	//   ....[1]....
        /*0070*/ 	.word	0x00000a80


	//   ....[2]....
        /*0074*/ 	.word	0x00000bf0


	//   ....[3]....
        /*0078*/ 	.word	0x00000d10


	//   ....[4]....
        /*007c*/ 	.word	0x00000e10


	//   ....[5]....
        /*0080*/ 	.word	0x00000e60


	//----- nvinfo : EIATTR_CBANK_PARAM_SIZE
	.align		4
.L_69:
        /*0084*/ 	.byte	0x03, 0x19
        /*0086*/ 	.short	0x0020


	//----- nvinfo : EIATTR_PARAM_CBANK
	.align		4
        /*0088*/ 	.byte	0x04, 0x0a
        /*008a*/ 	.short	(.L_71 - .L_70)
	.align		4
.L_70:
        /*008c*/ 	.word	index@(.nv.constant0._Z10rowWiseMulPiS_S_ii)
        /*0090*/ 	.short	0x0380
        /*0092*/ 	.short	0x0020


	//----- nvinfo : EIATTR_SW_WAR
	.align		4
.L_71:
        /*0094*/ 	.byte	0x04, 0x36
        /*0096*/ 	.short	(.L_73 - .L_72)
.L_72:
        /*0098*/ 	.word	0x00000008
.L_73:


//--------------------- .nv.callgraph             --------------------------
	.section	.nv.callgraph,"",@"SHT_CUDA_CALLGRAPH"
	.align	4
	.sectionentsize	8
	.align		4
        /*0000*/ 	.word	0x00000000
	.align		4
        /*0004*/ 	.word	0xffffffff
	.align		4
        /*0008*/ 	.word	0x00000000
	.align		4
        /*000c*/ 	.word	0xfffffffe
	.align		4
        /*0010*/ 	.word	0x00000000
	.align		4
        /*0014*/ 	.word	0xfffffffd
	.align		4
        /*0018*/ 	.word	0x00000000
	.align		4
        /*001c*/ 	.word	0xfffffffc


//--------------------- .text._Z14elementWiseMulPiS_S_ii --------------------------
	.section	.text._Z14elementWiseMulPiS_S_ii,"ax",@progbits
	.align	128
        .global         _Z14elementWiseMulPiS_S_ii
        .type           _Z14elementWiseMulPiS_S_ii,@function
        .size           _Z14elementWiseMulPiS_S_ii,(.L_x_28 - _Z14elementWiseMulPiS_S_ii)
        .other          _Z14elementWiseMulPiS_S_ii,@"STO_CUDA_ENTRY STV_DEFAULT"
_Z14elementWiseMulPiS_S_ii:
.text._Z14elementWiseMulPiS_S_ii:
[----:B------:R-:W-:Y:S08]  /*0000*/  LDC R1, c[0x0][0x37c] ;  /* 0x0000df00ff017b82 */ /* 0x000ff00000000800 */
[----:B------:R-:W0:Y:S01]  /*0010*/  LDC R0, c[0x0][0x398] ;  /* 0x0000e600ff007b82 */ /* 0x000e220000000800 */
[----:B------:R-:W1:Y:S01]  /*0020*/  S2R R17, SR_TID.X ;  /* 0x0000000000117919 */ /* 0x000e620000002100 */
[----:B------:R-:W2:Y:S01]  /*0030*/  LDCU.64 UR4, c[0x0][0x358] ;  /* 0x00006b00ff0477ac */ /* 0x000ea20008000a00 */
[----:B------:R-:W-:Y:S01]  /*0040*/  HFMA2 R26, -RZ, RZ, 0, 0 ;  /* 0x00000000ff1a7431 */ /* 0x000fe200000001ff */
[----:B------:R-:W3:Y:S01]  /*0050*/  S2R R16, SR_TID.Y ;  /* 0x0000000000107919 */ /* 0x000ee20000002200 */
[----:B0-----:R-:W-:-:S13]  /*0060*/  ISETP.GE.AND P0, PT, R0, 0x1, PT ;  /* 0x000000010000780c */ /* 0x001fda0003f06270 */
[----:B-123--:R-:W-:Y:S05]  /*0070*/  @!P0 BRA `(.L_x_0) ;  /* 0x0000000400f08947 */ /* 0x00efea0003800000 */
[C---:B------:R-:W-:Y:S01]  /*0080*/  ISETP.GE.U32.AND P1, PT, R0.reuse, 0x8, PT ;  /* 0x000000080000780c */ /* 0x040fe20003f26070 */
[----:B------:R-:W-:Y:S01]  /*0090*/  IMAD R19, R17, R0, RZ ;  /* 0x0000000011137224 */ /* 0x000fe200078e02ff */
[----:B------:R-:W-:Y:S02]  /*00a0*/  LOP3.LUT R24, R0, 0x7, RZ, 0xc0, !PT ;  /* 0x0000000700187812 */ /* 0x000fe400078ec0ff */
[----:B------:R-:W-:Y:S02]  /*00b0*/  MOV R20, RZ ;  /* 0x000000ff00147202 */ /* 0x000fe40000000f00 */
[----:B------:R-:W-:Y:S02]  /*00c0*/  ISETP.NE.AND P0, PT, R24, RZ, PT ;  /* 0x000000ff1800720c */ /* 0x000fe40003f05270 */
[----:B------:R-:W-:-:S05]  /*00d0*/  MOV R26, RZ ;  /* 0x000000ff001a7202 */ /* 0x000fca0000000f00 */
[----:B------:R-:W-:Y:S06]  /*00e0*/  @!P1 BRA `(.L_x_1) ;  /* 0x0000000000c89947 */ /* 0x000fec0003800000 */
[----:B------:R-:W0:Y:S01]  /*00f0*/  LDC.64 R2, c[0x0][0x380] ;  /* 0x0000e000ff027b82 */ /* 0x000e220000000a00 */
[----:B------:R-:W-:Y:S02]  /*0100*/  LOP3.LUT R20, R0, 0x7ffffff8, RZ, 0xc0, !PT ;  /* 0x7ffffff800147812 */ /* 0x000fe400078ec0ff */
[----:B------:R-:W-:Y:S02]  /*0110*/  MOV R26, RZ ;  /* 0x000000ff001a7202 */ /* 0x000fe40000000f00 */
[----:B------:R-:W-:Y:S02]  /*0120*/  MOV R21, R16 ;  /* 0x0000001000157202 */ /* 0x000fe40000000f00 */
[----:B------:R-:W-:Y:S01]  /*0130*/  IADD3 R18, PT, PT, -R20, RZ, RZ ;  /* 0x000000ff14127210 */ /* 0x000fe20007ffe1ff */
[----:B0-----:R-:W-:-:S03]  /*0140*/  IMAD.WIDE.U32 R2, R19, 0x4, R2 ;  /* 0x0000000413027825 */ /* 0x001fc600078e0002 */
[----:B------:R-:W-:-:S04]  /*0150*/  IADD3 R5, P1, PT, R2, 0x10, RZ ;  /* 0x0000001002057810 */ /* 0x000fc80007f3e0ff */
[----:B------:R-:W-:-:S09]  /*0160*/  IADD3.X R6, PT, PT, RZ, R3, RZ, P1, !PT ;  /* 0x00000003ff067210 */ /* 0x000fd20000ffe4ff */
.L_x_2:
[----:B------:R-:W0:Y:S01]  /*0170*/  LDC.64 R28, c[0x0][0x388] ;  /* 0x0000e200ff1c7b82 */ /* 0x000e220000000a00 */
[----:B------:R-:W-:Y:S02]  /*0180*/  MOV R2, R5 ;  /* 0x0000000500027202 */ /* 0x000fe40000000f00 */
[----:B------:R-:W-:-:S05]  /*0190*/  MOV R3, R6 ;  /* 0x0000000600037202 */ /* 0x000fca0000000f00 */
[----:B------:R-:W2:Y:S01]  /*01a0*/  LDG.E R13, desc[UR4][R2.64+-0x10] ;  /* 0xfffff004020d7981 */ /* 0x000ea2000c1e1900 */
[----:B------:R-:W1:Y:S03]  /*01b0*/  LDC R23, c[0x0][0x39c] ;  /* 0x0000e700ff177b82 */ /* 0x000e660000000800 */
[----:B------:R-:W3:Y:S04]  /*01c0*/  LDG.E R22, desc[UR4][R2.64+-0xc] ;  /* 0xfffff40402167981 */ /* 0x000ee8000c1e1900 */
[----:B------:R-:W4:Y:S01]  /*01d0*/  LDG.E R27, desc[UR4][R2.64+-0x8] ;  /* 0xfffff804021b7981 */ /* 0x000f22000c1e1900 */
[----:B0-----:R-:W-:-:S05]  /*01e0*/  IMAD.WIDE R28, R21, 0x4, R28 ;  /* 0x00000004151c7825 */ /* 0x001fca00078e021c */
[----:B------:R-:W2:Y:S01]  /*01f0*/  LDG.E R12, desc[UR4][R28.64] ;  /* 0x000000041c0c7981 */ /* 0x000ea2000c1e1900 */
[----:B-1----:R-:W-:-:S05]  /*0200*/  IMAD.WIDE R14, R23, 0x4, R28 ;  /* 0x00000004170e7825 */ /* 0x002fca00078e021c */
[----:B------:R0:W3:Y:S01]  /*0210*/  LDG.E R25, desc[UR4][R14.64] ;  /* 0x000000040e197981 */ /* 0x0000e2000c1e1900 */
[----:B------:R-:W-:-:S03]  /*0220*/  IMAD.WIDE R10, R23, 0x4, R14 ;  /* 0x00000004170a7825 */ /* 0x000fc600078e020e */
[----:B------:R-:W5:Y:S01]  /*0230*/  LDG.E R28, desc[UR4][R2.64+-0x4] ;  /* 0xfffffc04021c7981 */ /* 0x000f62000c1e1900 */
[----:B------:R-:W-:-:S03]  /*0240*/  IMAD.WIDE R8, R23, 0x4, R10 ;  /* 0x0000000417087825 */ /* 0x000fc600078e020a */
[----:B------:R-:W4:Y:S01]  /*0250*/  LDG.E R10, desc[UR4][R10.64] ;  /* 0x000000040a0a7981 */ /* 0x000f22000c1e1900 */
[----:B------:R-:W-:-:S03]  /*0260*/  IMAD.WIDE R4, R23, 0x4, R8 ;  /* 0x0000000417047825 */ /* 0x000fc600078e0208 */
[----:B------:R-:W5:Y:S01]  /*0270*/  LDG.E R9, desc[UR4][R8.64] ;  /* 0x0000000408097981 */ /* 0x000f62000c1e1900 */
[----:B------:R-:W-:-:S03]  /*0280*/  IMAD.WIDE R6, R23, 0x4, R4 ;  /* 0x0000000417067825 */ /* 0x000fc600078e0204 */
[----:B------:R-:W5:Y:S04]  /*0290*/  LDG.E R11, desc[UR4][R2.64+0x4] ;  /* 0x00000404020b7981 */ /* 0x000f68000c1e1900 */
[----:B------:R-:W5:Y:S04]  /*02a0*/  LDG.E R4, desc[UR4][R4.64] ;  /* 0x0000000404047981 */ /* 0x000f68000c1e1900 */
[----:B------:R-:W5:Y:S04]  /*02b0*/  LDG.E R8, desc[UR4][R2.64+0xc] ;  /* 0x00000c0402087981 */ /* 0x000f68000c1e1900 */
[----:B------:R-:W5:Y:S01]  /*02c0*/  LDG.E R5, desc[UR4][R2.64] ;  /* 0x0000000402057981 */ /* 0x000f62000c1e1900 */
[----:B--2---:R-:W-:-:S02]  /*02d0*/  IMAD R26, R13, R12, R26 ;  /* 0x0000000c0d1a7224 */ /* 0x004fc400078e021a */
[C---:B------:R-:W-:Y:S02]  /*02e0*/  IMAD.WIDE R12, R23.reuse, 0x4, R6 ;  /* 0x00000004170c7825 */ /* 0x040fe400078e0206 */
[----:B------:R-:W2:Y:S02]  /*02f0*/  LDG.E R6, desc[UR4][R6.64] ;  /* 0x0000000406067981 */ /* 0x000ea4000c1e1900 */
[----:B0-----:R-:W-:Y:S02]  /*0300*/  IMAD.WIDE R14, R23, 0x4, R12 ;  /* 0x00000004170e7825 */ /* 0x001fe400078e020c */
[----:B------:R-:W2:Y:S04]  /*0310*/  LDG.E R29, desc[UR4][R12.64] ;  /* 0x000000040c1d7981 */ /* 0x000ea8000c1e1900 */
[----:B------:R-:W2:Y:S04]  /*0320*/  LDG.E R15, desc[UR4][R14.64] ;  /* 0x000000040e0f7981 */ /* 0x000ea8000c1e1900 */
[----:B------:R-:W2:Y:S01]  /*0330*/  LDG.E R12, desc[UR4][R2.64+0x8] ;  /* 0x00000804020c7981 */ /* 0x000ea2000c1e1900 */
[----:B---3--:R-:W-:Y:S01]  /*0340*/  IMAD R22, R22, R25, R26 ;  /* 0x0000001916167224 */ /* 0x008fe200078e021a */
[----:B------:R-:W-:-:S03]  /*0350*/  IADD3 R18, PT, PT, R18, 0x8, RZ ;  /* 0x0000000812127810 */ /* 0x000fc60007ffe0ff */
[----:B----4-:R-:W-:Y:S01]  /*0360*/  IMAD R10, R27, R10, R22 ;  /* 0x0000000a1b0a7224 */ /* 0x010fe200078e0216 */
[----:B------:R-:W-:-:S03]  /*0370*/  ISETP.NE.AND P1, PT, R18, RZ, PT ;  /* 0x000000ff1200720c */ /* 0x000fc60003f25270 */
[----:B-----5:R-:W-:Y:S01]  /*0380*/  IMAD R9, R28, R9, R10 ;  /* 0x000000091c097224 */ /* 0x020fe200078e020a */
[----:B------:R-:W-:-:S03]  /*0390*/  LEA R21, R23, R21, 0x3 ;  /* 0x0000001517157211 */ /* 0x000fc600078e18ff */
[----:B------:R-:W-:Y:S01]  /*03a0*/  IMAD R4, R5, R4, R9 ;  /* 0x0000000405047224 */ /* 0x000fe200078e0209 */
[----:B------:R-:W-:-:S03]  /*03b0*/  IADD3 R5, P2, PT, R2, 0x20, RZ ;  /* 0x0000002002057810 */ /* 0x000fc60007f5e0ff */
[----:B--2---:R-:W-:Y:S01]  /*03c0*/  IMAD R4, R11, R6, R4 ;  /* 0x000000060b047224 */ /* 0x004fe200078e0204 */
[----:B------:R-:W-:-:S03]  /*03d0*/  IADD3.X R6, PT, PT, RZ, R3, RZ, P2, !PT ;  /* 0x00000003ff067210 */ /* 0x000fc600017fe4ff */
[----:B------:R-:W-:-:S04]  /*03e0*/  IMAD R4, R12, R29, R4 ;  /* 0x0000001d0c047224 */ /* 0x000fc800078e0204 */
[----:B------:R-:W-:Y:S01]  /*03f0*/  IMAD R26, R8, R15, R4 ;  /* 0x0000000f081a7224 */ /* 0x000fe200078e0204 */
[----:B------:R-:W-:Y:S06]  /*0400*/  @P1 BRA `(.L_x_2) ;  /* 0xfffffffc00581947 */ /* 0x000fec000383ffff */
.L_x_1:
[----:B------:R-:W-:Y:S05]  /*0410*/  @!P0 BRA `(.L_x_0) ;  /* 0x0000000400088947 */ /* 0x000fea0003800000 */
[----:B------:R-:W-:Y:S02]  /*0420*/  ISETP.GE.U32.AND P1, PT, R24, 0x4, PT ;  /* 0x000000041800780c */ /* 0x000fe40003f26070 */
[----:B------:R-:W-:-:S04]  /*0430*/  LOP3.LUT R14, R0, 0x3, RZ, 0xc0, !PT ;  /* 0x00000003000e7812 */ /* 0x000fc800078ec0ff */
[----:B------:R-:W-:-:S07]  /*0440*/  ISETP.NE.AND P0, PT, R14, RZ, PT ;  /* 0x000000ff0e00720c */ /* 0x000fce0003f05270 */
[----:B------:R-:W-:Y:S06]  /*0450*/  @!P1 BRA `(.L_x_3) ;  /* 0x0000000000709947 */ /* 0x000fec0003800000 */
[----:B------:R-:W0:Y:S01]  /*0460*/  LDC R11, c[0x0][0x39c] ;  /* 0x0000e700ff0b7b82 */ /* 0x000e220000000800 */
[----:B------:R-:W1:Y:S01]  /*0470*/  LDCU.64 UR6, c[0x0][0x380] ;  /* 0x00007000ff0677ac */ /* 0x000e620008000a00 */
[CC--:B------:R-:W-:Y:S02]  /*0480*/  IADD3 R3, PT, PT, R19.reuse, R20.reuse, RZ ;  /* 0x0000001413037210 */ /* 0x0c0fe40007ffe0ff */
[----:B------:R-:W-:-:S04]  /*0490*/  IADD3 R8, P1, PT, R19, R20, RZ ;  /* 0x0000001413087210 */ /* 0x000fc80007f3e0ff */
[----:B------:R-:W2:Y:S08]  /*04a0*/  LDC.64 R4, c[0x0][0x388] ;  /* 0x0000e200ff047b82 */ /* 0x000eb00000000a00 */
[----:B------:R-:W3:Y:S01]  /*04b0*/  LDC.64 R12, c[0x0][0x380] ;  /* 0x0000e000ff0c7b82 */ /* 0x000ee20000000a00 */
[----:B0-----:R-:W-:-:S04]  /*04c0*/  IMAD R7, R20, R11, R16 ;  /* 0x0000000b14077224 */ /* 0x001fc800078e0210 */
[----:B--2---:R-:W-:-:S04]  /*04d0*/  IMAD.WIDE R4, R7, 0x4, R4 ;  /* 0x0000000407047825 */ /* 0x004fc800078e0204 */
[----:B------:R-:W-:Y:S02]  /*04e0*/  IMAD.WIDE R6, R11, 0x4, R4 ;  /* 0x000000040b067825 */ /* 0x000fe400078e0204 */
[----:B------:R-:W2:Y:S02]  /*04f0*/  LDG.E R4, desc[UR4][R4.64] ;  /* 0x0000000404047981 */ /* 0x000ea4000c1e1900 */
[----:B---3--:R-:W-:Y:S01]  /*0500*/  IMAD.WIDE.U32 R12, R3, 0x4, R12 ;  /* 0x00000004030c7825 */ /* 0x008fe200078e000c */
[----:B------:R-:W-:Y:S02]  /*0510*/  IADD3.X R3, PT, PT, RZ, RZ, RZ, P1, !PT ;  /* 0x000000ffff037210 */ /* 0x000fe40000ffe4ff */
[----:B-1----:R-:W-:-:S03]  /*0520*/  LEA R2, P1, R8, UR6, 0x2 ;  /* 0x0000000608027c11 */ /* 0x002fc6000f8210ff */
[----:B------:R-:W2:Y:S01]  /*0530*/  LDG.E R13, desc[UR4][R12.64] ;  /* 0x000000040c0d7981 */ /* 0x000ea2000c1e1900 */
[----:B------:R-:W-:Y:S01]  /*0540*/  LEA.HI.X R3, R8, UR7, R3, 0x2, P1 ;  /* 0x0000000708037c11 */ /* 0x000fe200088f1403 */
[C---:B------:R-:W-:Y:S02]  /*0550*/  IMAD.WIDE R8, R11.reuse, 0x4, R6 ;  /* 0x000000040b087825 */ /* 0x040fe400078e0206 */
[----:B------:R-:W3:Y:S04]  /*0560*/  LDG.E R6, desc[UR4][R6.64] ;  /* 0x0000000406067981 */ /* 0x000ee8000c1e1900 */
[----:B------:R-:W3:Y:S01]  /*0570*/  LDG.E R15, desc[UR4][R2.64+0x4] ;  /* 0x00000404020f7981 */ /* 0x000ee2000c1e1900 */
[----:B------:R-:W-:-:S03]  /*0580*/  IMAD.WIDE R10, R11, 0x4, R8 ;  /* 0x000000040b0a7825 */ /* 0x000fc600078e0208 */
[----:B------:R-:W4:Y:S04]  /*0590*/  LDG.E R21, desc[UR4][R8.64] ;  /* 0x0000000408157981 */ /* 0x000f28000c1e1900 */
[----:B------:R-:W4:Y:S04]  /*05a0*/  LDG.E R18, desc[UR4][R2.64+0x8] ;  /* 0x0000080402127981 */ /* 0x000f28000c1e1900 */
[----:B------:R-:W5:Y:S04]  /*05b0*/  LDG.E R22, desc[UR4][R2.64+0xc] ;  /* 0x00000c0402167981 */ /* 0x000f68000c1e1900 */
[----:B------:R-:W5:Y:S01]  /*05c0*/  LDG.E R10, desc[UR4][R10.64] ;  /* 0x000000040a0a7981 */ /* 0x000f62000c1e1900 */
[----:B------:R-:W-:Y:S01]  /*05d0*/  IADD3 R20, PT, PT, R20, 0x4, RZ ;  /* 0x0000000414147810 */ /* 0x000fe20007ffe0ff */
[----:B--2---:R-:W-:-:S04]  /*05e0*/  IMAD R26, R13, R4, R26 ;  /* 0x000000040d1a7224 */ /* 0x004fc800078e021a */
[----:B---3--:R-:W-:-:S04]  /*05f0*/  IMAD R15, R15, R6, R26 ;  /* 0x000000060f0f7224 */ /* 0x008fc800078e021a */
[----:B----4-:R-:W-:-:S04]  /*0600*/  IMAD R15, R18, R21, R15 ;  /* 0x00000015120f7224 */ /* 0x010fc800078e020f */
[----:B-----5:R-:W-:-:S07]  /*0610*/  IMAD R26, R22, R10, R15 ;  /* 0x0000000a161a7224 */ /* 0x020fce00078e020f */
.L_x_3:
[----:B------:R-:W-:Y:S05]  /*0620*/  @!P0 BRA `(.L_x_0) ;  /* 0x0000000000848947 */ /* 0x000fea0003800000 */
[----:B------:R-:W-:Y:S01]  /*0630*/  ISETP.NE.AND P1, PT, R14, 0x1, PT ;  /* 0x000000010e00780c */ /* 0x000fe20003f25270 */
[----:B------:R-:W0:Y:S01]  /*0640*/  LDC.64 R8, c[0x0][0x388] ;  /* 0x0000e200ff087b82 */ /* 0x000e220000000a00 */
[----:B------:R-:W-:-:S04]  /*0650*/  LOP3.LUT R0, R0, 0x1, RZ, 0xc0, !PT ;  /* 0x0000000100007812 */ /* 0x000fc800078ec0ff */
[----:B------:R-:W-:-:S03]  /*0660*/  ISETP.NE.U32.AND P0, PT, R0, 0x1, PT ;  /* 0x000000010000780c */ /* 0x000fc60003f05070 */
[----:B------:R-:W1:Y:S04]  /*0670*/  LDC.64 R10, c[0x0][0x380] ;  /* 0x0000e000ff0a7b82 */ /* 0x000e680000000a00 */
[CC--:B------:R-:W-:Y:S02]  /*0680*/  @P1 IADD3 R21, PT, PT, R19.reuse, R20.reuse, RZ ;  /* 0x0000001413151210 */ /* 0x0c0fe40007ffe0ff */
[----:B------:R-:W-:Y:S02]  /*0690*/  @P1 IADD3 R0, P2, PT, R19, R20, RZ ;  /* 0x0000001413001210 */ /* 0x000fe40007f5e0ff */
[----:B------:R-:W2:Y:S02]  /*06a0*/  @P1 LDC R15, c[0x0][0x39c] ;  /* 0x0000e700ff0f1b82 */ /* 0x000ea40000000800 */
[----:B------:R-:W-:-:S06]  /*06b0*/  @P1 IADD3.X R12, PT, PT, RZ, RZ, RZ, P2, !PT ;  /* 0x000000ffff0c1210 */ /* 0x000fcc00017fe4ff */
[----:B------:R-:W3:Y:S08]  /*06c0*/  @P1 LDC.64 R6, c[0x0][0x380] ;  /* 0x0000e000ff061b82 */ /* 0x000ef00000000a00 */
[----:B------:R-:W4:Y:S01]  /*06d0*/  @!P0 LDC R13, c[0x0][0x39c] ;  /* 0x0000e700ff0d8b82 */ /* 0x000f220000000800 */
[----:B-1----:R-:W-:-:S06]  /*06e0*/  @P1 IMAD.WIDE.U32 R10, R21, 0x4, R10 ;  /* 0x00000004150a1825 */ /* 0x002fcc00078e000a */
[----:B------:R-:W5:Y:S01]  /*06f0*/  @P1 LDG.E R11, desc[UR4][R10.64] ;  /* 0x000000040a0b1981 */ /* 0x000f62000c1e1900 */
[----:B------:R-:W1:Y:S01]  /*0700*/  LDC.64 R2, c[0x0][0x380] ;  /* 0x0000e000ff027b82 */ /* 0x000e620000000a00 */
[C---:B--2---:R-:W-:Y:S01]  /*0710*/  @P1 IMAD R23, R20.reuse, R15, R16 ;  /* 0x0000000f14171224 */ /* 0x044fe200078e0210 */
[----:B------:R-:W-:-:S03]  /*0720*/  @P1 IADD3 R20, PT, PT, R20, 0x2, RZ ;  /* 0x0000000214141810 */ /* 0x000fc60007ffe0ff */
[----:B0-----:R-:W-:-:S03]  /*0730*/  @P1 IMAD.WIDE R8, R23, 0x4, R8 ;  /* 0x0000000417081825 */ /* 0x001fc600078e0208 */
[----:B------:R-:W0:Y:S01]  /*0740*/  LDC.64 R4, c[0x0][0x388] ;  /* 0x0000e200ff047b82 */ /* 0x000e220000000a00 */
[C---:B---3--:R-:W-:Y:S02]  /*0750*/  @P1 LEA R6, P2, R0.reuse, R6, 0x2 ;  /* 0x0000000600061211 */ /* 0x048fe400078410ff */
[----:B------:R-:W-:Y:S01]  /*0760*/  @!P0 IADD3 R19, PT, PT, R19, R20, RZ ;  /* 0x0000001413138210 */ /* 0x000fe20007ffe0ff */
[----:B------:R-:W-:Y:S01]  /*0770*/  @P1 IMAD.WIDE R14, R15, 0x4, R8 ;  /* 0x000000040f0e1825 */ /* 0x000fe200078e0208 */
[----:B------:R-:W-:Y:S02]  /*0780*/  @P1 LEA.HI.X R7, R0, R7, R12, 0x2, P2 ;  /* 0x0000000700071211 */ /* 0x000fe400010f140c */
[----:B------:R-:W5:Y:S01]  /*0790*/  @P1 LDG.E R0, desc[UR4][R8.64] ;  /* 0x0000000408001981 */ /* 0x000f62000c1e1900 */
[----:B----4-:R-:W-:-:S03]  /*07a0*/  @!P0 IMAD R13, R20, R13, R16 ;  /* 0x0000000d140d8224 */ /* 0x010fc600078e0210 */
[----:B------:R-:W2:Y:S04]  /*07b0*/  @P1 LDG.E R7, desc[UR4][R6.64+0x4] ;  /* 0x0000040406071981 */ /* 0x000ea8000c1e1900 */
[----:B------:R-:W2:Y:S01]  /*07c0*/  @P1 LDG.E R14, desc[UR4][R14.64] ;  /* 0x000000040e0e1981 */ /* 0x000ea2000c1e1900 */
[----:B-1----:R-:W-:-:S06]  /*07d0*/  @!P0 IMAD.WIDE.U32 R2, R19, 0x4, R2 ;  /* 0x0000000413028825 */ /* 0x002fcc00078e0002 */
[----:B------:R-:W3:Y:S01]  /*07e0*/  @!P0 LDG.E R3, desc[UR4][R2.64] ;  /* 0x0000000402038981 */ /* 0x000ee2000c1e1900 */
[----:B0-----:R-:W-:-:S06]  /*07f0*/  @!P0 IMAD.WIDE R4, R13, 0x4, R4 ;  /* 0x000000040d048825 */ /* 0x001fcc00078e0204 */
[----:B------:R-:W3:Y:S01]  /*0800*/  @!P0 LDG.E R4, desc[UR4][R4.64] ;  /* 0x0000000404048981 */ /* 0x000ee2000c1e1900 */
[----:B-----5:R-:W-:-:S04]  /*0810*/  @P1 IMAD R0, R11, R0, R26 ;  /* 0x000000000b001224 */ /* 0x020fc800078e021a */
[----:B--2---:R-:W-:-:S04]  /*0820*/  @P1 IMAD R26, R7, R14, R0 ;  /* 0x0000000e071a1224 */ /* 0x004fc800078e0200 */
[----:B---3--:R-:W-:-:S07]  /*0830*/  @!P0 IMAD R26, R3, R4, R26 ;  /* 0x00000004031a8224 */ /* 0x008fce00078e021a */
.L_x_0:
[----:B------:R-:W0:Y:S01]  /*0840*/  LDC.64 R2, c[0x0][0x390] ;  /* 0x0000e400ff027b82 */ /* 0x000e220000000a00 */
[----:B------:R-:W1:Y:S02]  /*0850*/  LDCU UR6, c[0x0][0x39c] ;  /* 0x00007380ff0677ac */ /* 0x000e640008000800 */
[----:B-1----:R-:W-:-:S04]  /*0860*/  IMAD R17, R17, UR6, R16 ;  /* 0x0000000611117c24 */ /* 0x002fc8000f8e0210 */
[----:B0-----:R-:W-:-:S05]  /*0870*/  IMAD.WIDE R2, R17, 0x4, R2 ;  /* 0x0000000411027825 */ /* 0x001fca00078e0202 */
[----:B------:R-:W-:Y:S01]  /*0880*/  STG.E desc[UR4][R2.64], R26 ;  /* 0x0000001a02007986 */ /* 0x000fe2000c101904 */
[----:B------:R-:W-:Y:S05]  /*0890*/  EXIT ;  /* 0x000000000000794d */ /* 0x000fea0003800000 */
.L_x_4:
[----:B------:R-:W-:-:S00]  /*08a0*/  BRA `(.L_x_4) ;  /* 0xfffffffc00fc7947 */ /* 0x000fc0000383ffff */
[----:B------:R-:W-:-:S00]  /*08b0*/  NOP ;  /* 0x0000000000007918 */ /* 0x000fc00000000000 */
        /* <DEDUP_REMOVED lines=12> */
.L_x_28:


//--------------------- .text._Z13columnWiseMulPiS_S_iii --------------------------
	.section	.text._Z13columnWiseMulPiS_S_iii,"ax",@progbits
	.align	128
        .global         _Z13columnWiseMulPiS_S_iii
        .type           _Z13columnWiseMulPiS_S_iii,@function
        .size           _Z13columnWiseMulPiS_S_iii,(.L_x_29 - _Z13columnWiseMulPiS_S_iii)
        .other          _Z13columnWiseMulPiS_S_iii,@"STO_CUDA_ENTRY STV_DEFAULT"
_Z13columnWiseMulPiS_S_iii:
.text._Z13columnWiseMulPiS_S_iii:
[----:B------:R-:W-:Y:S08]  /*0000*/  LDC R1, c[0x0][0x37c] ;  /* 0x0000df00ff017b82 */ /* 0x000ff00000000800 */
[----:B------:R-:W0:Y:S02]  /*0010*/  LDC R2, c[0x0][0x3a0] ;  /* 0x0000e800ff027b82 */ /* 0x000e240000000800 */
[----:B0-----:R-:W-:-:S13]  /*0020*/  ISETP.GE.AND P0, PT, R2, 0x1, PT ;  /* 0x000000010200780c */ /* 0x001fda0003f06270 */
[----:B------:R-:W-:Y:S05]  /*0030*/  @!P0 EXIT ;  /* 0x000000000000894d */ /* 0x000fea0003800000 */
[----:B------:R-:W0:Y:S01]  /*0040*/  LDC R13, c[0x0][0x398] ;  /* 0x0000e600ff0d7b82 */ /* 0x000e220000000800 */
[----:B------:R-:W1:Y:S01]  /*0050*/  S2R R0, SR_TID.X ;  /* 0x0000000000007919 */ /* 0x000e620000002100 */
[----:B------:R-:W2:Y:S01]  /*0060*/  LDCU.64 UR6, c[0x0][0x358] ;  /* 0x00006b00ff0677ac */ /* 0x000ea20008000a00 */
[----:B0-----:R-:W-:-:S13]  /*0070*/  ISETP.GE.AND P0, PT, R13, 0x1, PT ;  /* 0x000000010d00780c */ /* 0x001fda0003f06270 */
[----:B-12---:R-:W-:Y:S05]  /*0080*/  @!P0 BRA `(.L_x_5) ;  /* 0x0000000800288947 */ /* 0x006fea0003800000 */
[C---:B------:R-:W-:Y:S01]  /*0090*/  LOP3.LUT R19, R13.reuse, 0x7, RZ, 0xc0, !PT ;  /* 0x000000070d137812 */ /* 0x040fe200078ec0ff */
[----:B------:R-:W-:Y:S01]  /*00a0*/  HFMA2 R15, -RZ, RZ, 0, 0 ;  /* 0x00000000ff0f7431 */ /* 0x000fe200000001ff */
[----:B------:R-:W-:Y:S02]  /*00b0*/  LOP3.LUT R12, R13, 0x7ffffff8, RZ, 0xc0, !PT ;  /* 0x7ffffff80d0c7812 */ /* 0x000fe400078ec0ff */
[----:B------:R-:W-:Y:S02]  /*00c0*/  IADD3 R2, PT, PT, R19, -0x1, RZ ;  /* 0xffffffff13027810 */ /* 0x000fe40007ffe0ff */
[----:B------:R-:W-:Y:S02]  /*00d0*/  LOP3.LUT R13, R13, 0x3, RZ, 0xc0, !PT ;  /* 0x000000030d0d7812 */ /* 0x000fe400078ec0ff */
[----:B------:R-:W-:Y:S02]  /*00e0*/  ISETP.GE.U32.AND P0, PT, R2, 0x3, PT ;  /* 0x000000030200780c */ /* 0x000fe40003f06070 */
[----:B------:R-:W-:-:S11]  /*00f0*/  IADD3 R14, PT, PT, -R12, RZ, RZ ;  /* 0x000000ff0c0e7210 */ /* 0x000fd60007ffe1ff */
.L_x_10:
[----:B------:R-:W0:Y:S01]  /*0100*/  LDC R10, c[0x0][0x398] ;  /* 0x0000e600ff0a7b82 */ /* 0x000e220000000800 */
[----:B------:R-:W-:Y:S02]  /*0110*/  MOV R17, RZ ;  /* 0x000000ff00117202 */ /* 0x000fe40000000f00 */
[----:B------:R-:W-:Y:S02]  /*0120*/  MOV R18, RZ ;  /* 0x000000ff00127202 */ /* 0x000fe40000000f00 */
[----:B0-----:R-:W-:Y:S01]  /*0130*/  ISETP.GE.U32.AND P1, PT, R10, 0x8, PT ;  /* 0x000000080a00780c */ /* 0x001fe20003f26070 */
[----:B------:R-:W-:-:S12]  /*0140*/  IMAD R16, R15, R10, RZ ;  /* 0x0000000a0f107224 */ /* 0x000fd800078e02ff */
[----:B------:R-:W-:Y:S05]  /*0150*/  @!P1 BRA `(.L_x_6) ;  /* 0x0000000000c89947 */ /* 0x000fea0003800000 */
[----:B------:R-:W0:Y:S01]  /*0160*/  LDC.64 R2, c[0x0][0x380] ;  /* 0x0000e000ff027b82 */ /* 0x000e220000000a00 */
[----:B------:R-:W-:Y:S02]  /*0170*/  MOV R18, RZ ;  /* 0x000000ff00127202 */ /* 0x000fe40000000f00 */
[----:B------:R-:W-:Y:S02]  /*0180*/  MOV R17, R0 ;  /* 0x0000000000117202 */ /* 0x000fe40000000f00 */
[----:B------:R-:W-:Y:S01]  /*0190*/  MOV R11, R14 ;  /* 0x0000000e000b7202 */ /* 0x000fe20000000f00 */
[----:B0-----:R-:W-:-:S03]  /*01a0*/  IMAD.WIDE.U32 R2, R16, 0x4, R2 ;  /* 0x0000000410027825 */ /* 0x001fc600078e0002 */
[----:B------:R-:W-:-:S04]  /*01b0*/  IADD3 R5, P1, PT, R2, 0x10, RZ ;  /* 0x0000001002057810 */ /* 0x000fc80007f3e0ff */
[----:B------:R-:W-:-:S09]  /*01c0*/  IADD3.X R6, PT, PT, RZ, R3, RZ, P1, !PT ;  /* 0x00000003ff067210 */ /* 0x000fd20000ffe4ff */
.L_x_7:
[----:B------:R-:W0:Y:S01]  /*01d0*/  LDC.64 R28, c[0x0][0x388] ;  /* 0x0000e200ff1c7b82 */ /* 0x000e220000000a00 */
[----:B------:R-:W-:Y:S02]  /*01e0*/  MOV R2, R5 ;  /* 0x0000000500027202 */ /* 0x000fe40000000f00 */
[----:B------:R-:W-:-:S05]  /*01f0*/  MOV R3, R6 ;  /* 0x0000000600037202 */ /* 0x000fca0000000f00 */
[----:B------:R-:W1:Y:S01]  /*0200*/  LDC R25, c[0x0][0x39c] ;  /* 0x0000e700ff197b82 */ /* 0x000e620000000800 */
[----:B------:R-:W2:Y:S04]  /*0210*/  LDG.E R21, desc[UR6][R2.64+-0x10] ;  /* 0xfffff00602157981 */ /* 0x000ea8000c1e1900 */
[----:B------:R-:W3:Y:S01]  /*0220*/  LDG.E R24, desc[UR6][R2.64+-0xc] ;  /* 0xfffff40602187981 */ /* 0x000ee2000c1e1900 */
[----:B0-----:R-:W-:-:S05]  /*0230*/  IMAD.WIDE R28, R17, 0x4, R28 ;  /* 0x00000004111c7825 */ /* 0x001fca00078e021c */
[----:B------:R-:W2:Y:S01]  /*0240*/  LDG.E R26, desc[UR6][R28.64] ;  /* 0x000000061c1a7981 */ /* 0x000ea2000c1e1900 */
[----:B-1----:R-:W-:-:S05]  /*0250*/  IMAD.WIDE R22, R25, 0x4, R28 ;  /* 0x0000000419167825 */ /* 0x002fca00078e021c */
[----:B------:R0:W3:Y:S01]  /*0260*/  LDG.E R27, desc[UR6][R22.64] ;  /* 0x00000006161b7981 */ /* 0x0000e2000c1e1900 */
[----:B------:R-:W-:-:S03]  /*0270*/  IMAD.WIDE R4, R25, 0x4, R22 ;  /* 0x0000000419047825 */ /* 0x000fc600078e0216 */
[----:B------:R-:W4:Y:S01]  /*0280*/  LDG.E R29, desc[UR6][R2.64+-0x4] ;  /* 0xfffffc06021d7981 */ /* 0x000f22000c1e1900 */
[----:B------:R-:W-:-:S03]  /*0290*/  IMAD.WIDE R6, R25, 0x4, R4 ;  /* 0x0000000419067825 */ /* 0x000fc600078e0204 */
[----:B------:R-:W5:Y:S01]  /*02a0*/  LDG.E R5, desc[UR6][R4.64] ;  /* 0x0000000604057981 */ /* 0x000f62000c1e1900 */
[----:B------:R-:W-:-:S03]  /*02b0*/  IMAD.WIDE R8, R25, 0x4, R6 ;  /* 0x0000000419087825 */ /* 0x000fc600078e0206 */
[----:B------:R-:W4:Y:S04]  /*02c0*/  LDG.E R6, desc[UR6][R6.64] ;  /* 0x0000000606067981 */ /* 0x000f28000c1e1900 */
[----:B------:R-:W4:Y:S04]  /*02d0*/  LDG.E R4, desc[UR6][R2.64+0x4] ;  /* 0x0000040602047981 */ /* 0x000f28000c1e1900 */
[----:B------:R-:W4:Y:S01]  /*02e0*/  LDG.E R7, desc[UR6][R2.64] ;  /* 0x0000000602077981 */ /* 0x000f22000c1e1900 */
[----:B--2---:R-:W-:-:S03]  /*02f0*/  IMAD R26, R21, R26, R18 ;  /* 0x0000001a151a7224 */ /* 0x004fc600078e0212 */
[----:B------:R-:W5:Y:S01]  /*0300*/  LDG.E R18, desc[UR6][R2.64+-0x8] ;  /* 0xfffff80602127981 */ /* 0x000f62000c1e1900 */
[----:B------:R-:W-:-:S03]  /*0310*/  IMAD.WIDE R20, R25, 0x4, R8 ;  /* 0x0000000419147825 */ /* 0x000fc600078e0208 */
[----:B------:R-:W2:Y:S01]  /*0320*/  LDG.E R8, desc[UR6][R8.64] ;  /* 0x0000000608087981 */ /* 0x000ea2000c1e1900 */
[----:B0-----:R-:W-:-:S03]  /*0330*/  IMAD.WIDE R22, R25, 0x4, R20 ;  /* 0x0000000419167825 */ /* 0x001fc600078e0214 */
[----:B------:R-:W2:Y:S01]  /*0340*/  LDG.E R20, desc[UR6][R20.64] ;  /* 0x0000000614147981 */ /* 0x000ea2000c1e1900 */
[----:B---3--:R-:W-:Y:S02]  /*0350*/  IMAD R28, R24, R27, R26 ;  /* 0x0000001b181c7224 */ /* 0x008fe400078e021a */
[----:B------:R-:W-:Y:S01]  /*0360*/  IMAD.WIDE R26, R25, 0x4, R22 ;  /* 0x00000004191a7825 */ /* 0x000fe200078e0216 */
[----:B------:R-:W3:Y:S04]  /*0370*/  LDG.E R24, desc[UR6][R22.64] ;  /* 0x0000000616187981 */ /* 0x000ee8000c1e1900 */
[----:B------:R-:W3:Y:S04]  /*0380*/  LDG.E R9, desc[UR6][R2.64+0xc] ;  /* 0x00000c0602097981 */ /* 0x000ee8000c1e1900 */
[----:B------:R-:W3:Y:S04]  /*0390*/  LDG.E R21, desc[UR6][R2.64+0x8] ;  /* 0x0000080602157981 */ /* 0x000ee8000c1e1900 */
[----:B------:R-:W3:Y:S01]  /*03a0*/  LDG.E R26, desc[UR6][R26.64] ;  /* 0x000000061a1a7981 */ /* 0x000ee2000c1e1900 */
[----:B------:R-:W-:-:S04]  /*03b0*/  IADD3 R11, PT, PT, R11, 0x8, RZ ;  /* 0x000000080b0b7810 */ /* 0x000fc80007ffe0ff */
[----:B------:R-:W-:Y:S02]  /*03c0*/  ISETP.NE.AND P1, PT, R11, RZ, PT ;  /* 0x000000ff0b00720c */ /* 0x000fe40003f25270 */
[----:B------:R-:W-:Y:S01]  /*03d0*/  LEA R17, R25, R17, 0x3 ;  /* 0x0000001119117211 */ /* 0x000fe200078e18ff */
[----:B-----5:R-:W-:-:S04]  /*03e0*/  IMAD R5, R18, R5, R28 ;  /* 0x0000000512057224 */ /* 0x020fc800078e021c */
[----:B----4-:R-:W-:-:S04]  /*03f0*/  IMAD R5, R29, R6, R5 ;  /* 0x000000061d057224 */ /* 0x010fc800078e0205 */
[----:B--2---:R-:W-:-:S04]  /*0400*/  IMAD R5, R7, R8, R5 ;  /* 0x0000000807057224 */ /* 0x004fc800078e0205 */
[----:B------:R-:W-:Y:S01]  /*0410*/  IMAD R4, R4, R20, R5 ;  /* 0x0000001404047224 */ /* 0x000fe200078e0205 */
[----:B------:R-:W-:-:S04]  /*0420*/  IADD3 R5, P2, PT, R2, 0x20, RZ ;  /* 0x0000002002057810 */ /* 0x000fc80007f5e0ff */
[----:B------:R-:W-:Y:S01]  /*0430*/  IADD3.X R6, PT, PT, RZ, R3, RZ, P2, !PT ;  /* 0x00000003ff067210 */ /* 0x000fe200017fe4ff */
[----:B---3--:R-:W-:-:S04]  /*0440*/  IMAD R4, R21, R24, R4 ;  /* 0x0000001815047224 */ /* 0x008fc800078e0204 */
[----:B------:R-:W-:Y:S01]  /*0450*/  IMAD R18, R9, R26, R4 ;  /* 0x0000001a09127224 */ /* 0x000fe200078e0204 */
[----:B------:R-:W-:Y:S06]  /*0460*/  @P1 BRA `(.L_x_7) ;  /* 0xfffffffc00581947 */ /* 0x000fec000383ffff */
[----:B------:R-:W-:-:S07]  /*0470*/  MOV R17, R12 ;  /* 0x0000000c00117202 */ /* 0x000fce0000000f00 */
.L_x_6:
[----:B------:R-:W-:-:S13]  /*0480*/  ISETP.NE.AND P1, PT, R19, RZ, PT ;  /* 0x000000ff1300720c */ /* 0x000fda0003f25270 */
[----:B------:R-:W-:Y:S05]  /*0490*/  @!P1 BRA `(.L_x_8) ;  /* 0x0000000000fc9947 */ /* 0x000fea0003800000 */
[----:B------:R-:W-:Y:S01]  /*04a0*/  ISETP.NE.AND P1, PT, R13, RZ, PT ;  /* 0x000000ff0d00720c */ /* 0x000fe20003f25270 */
[----:B------:R-:W-:-:S12]  /*04b0*/  @!P0 BRA `(.L_x_9) ;  /* 0x0000000000708947 */ /* 0x000fd80003800000 */
[----:B------:R-:W0:Y:S01]  /*04c0*/  LDC R11, c[0x0][0x39c] ;  /* 0x0000e700ff0b7b82 */ /* 0x000e220000000800 */
[CC--:B------:R-:W-:Y:S02]  /*04d0*/  IADD3 R9, PT, PT, R16.reuse, R17.reuse, RZ ;  /* 0x0000001110097210 */ /* 0x0c0fe40007ffe0ff */
[----:B------:R-:W-:-:S05]  /*04e0*/  IADD3 R20, P2, PT, R16, R17, RZ ;  /* 0x0000001110147210 */ /* 0x000fca0007f5e0ff */
[----:B------:R-:W1:Y:S08]  /*04f0*/  LDC.64 R4, c[0x0][0x388] ;  /* 0x0000e200ff047b82 */ /* 0x000e700000000a00 */
[----:B------:R-:W2:Y:S08]  /*0500*/  LDC.64 R6, c[0x0][0x380] ;  /* 0x0000e000ff067b82 */ /* 0x000eb00000000a00 */
[----:B------:R-:W3:Y:S01]  /*0510*/  LDC.64 R2, c[0x0][0x380] ;  /* 0x0000e000ff027b82 */ /* 0x000ee20000000a00 */
[----:B0-----:R-:W-:-:S04]  /*0520*/  IMAD R21, R17, R11, R0 ;  /* 0x0000000b11157224 */ /* 0x001fc800078e0200 */
[----:B-1----:R-:W-:Y:S01]  /*0530*/  IMAD.WIDE R4, R21, 0x4, R4 ;  /* 0x0000000415047825 */ /* 0x002fe200078e0204 */
[----:B------:R-:W-:-:S03]  /*0540*/  IADD3.X R21, PT, PT, RZ, RZ, RZ, P2, !PT ;  /* 0x000000ffff157210 */ /* 0x000fc600017fe4ff */
[----:B--2---:R-:W-:-:S04]  /*0550*/  IMAD.WIDE.U32 R6, R9, 0x4, R6 ;  /* 0x0000000409067825 */ /* 0x004fc800078e0006 */
[----:B------:R-:W-:Y:S02]  /*0560*/  IMAD.WIDE R8, R11, 0x4, R4 ;  /* 0x000000040b087825 */ /* 0x000fe400078e0204 */
[----:B------:R-:W2:Y:S01]  /*0570*/  LDG.E R7, desc[UR6][R6.64] ;  /* 0x0000000606077981 */ /* 0x000ea2000c1e1900 */
[----:B---3--:R-:W-:-:S03]  /*0580*/  LEA R2, P2, R20, R2, 0x2 ;  /* 0x0000000214027211 */ /* 0x008fc600078410ff */
[----:B------:R-:W2:Y:S01]  /*0590*/  LDG.E R4, desc[UR6][R4.64] ;  /* 0x0000000604047981 */ /* 0x000ea2000c1e1900 */
[----:B------:R-:W-:Y:S01]  /*05a0*/  LEA.HI.X R3, R20, R3, R21, 0x2, P2 ;  /* 0x0000000314037211 */ /* 0x000fe200010f1415 */
        /* <DEDUP_REMOVED lines=13> */
.L_x_9:
[----:B------:R-:W-:Y:S05]  /*0680*/  @!P1 BRA `(.L_x_8) ;  /* 0x0000000000809947 */ /* 0x000fea0003800000 */
[----:B------:R-:W-:Y:S01]  /*0690*/  ISETP.NE.AND P2, PT, R13, 0x1, PT ;  /* 0x000000010d00780c */ /* 0x000fe20003f45270 */
[----:B------:R-:W0:Y:S01]  /*06a0*/  LDC.64 R8, c[0x0][0x380] ;  /* 0x0000e000ff087b82 */ /* 0x000e220000000a00 */
[----:B------:R-:W-:-:S07]  /*06b0*/  LOP3.LUT P1, RZ, R10, 0x1, RZ, 0xc0, !PT ;  /* 0x000000010aff7812 */ /* 0x000fce000782c0ff */
[----:B------:R-:W1:Y:S04]  /*06c0*/  LDC.64 R10, c[0x0][0x388] ;  /* 0x0000e200ff0a7b82 */ /* 0x000e680000000a00 */
[CC--:B------:R-:W-:Y:S02]  /*06d0*/  @P2 IADD3 R21, P3, PT, R16.reuse, R17.reuse, RZ ;  /* 0x0000001110152210 */ /* 0x0c0fe40007f7e0ff */
[----:B------:R-:W-:Y:S02]  /*06e0*/  @P2 IADD3 R25, PT, PT, R16, R17, RZ ;  /* 0x0000001110192210 */ /* 0x000fe40007ffe0ff */
[----:B------:R-:W2:Y:S01]  /*06f0*/  @P2 LDC R23, c[0x0][0x39c] ;  /* 0x0000e700ff172b82 */ /* 0x000ea20000000800 */
[----:B------:R-:W-:-:S07]  /*0700*/  @P2 IADD3.X R22, PT, PT, RZ, RZ, RZ, P3, !PT ;  /* 0x000000ffff162210 */ /* 0x000fce0001ffe4ff */
[----:B------:R-:W3:Y:S01]  /*0710*/  @P2 LDC.64 R2, c[0x0][0x380] ;  /* 0x0000e000ff022b82 */ /* 0x000ee20000000a00 */
[----:B0-----:R-:W-:-:S06]  /*0720*/  @P2 IMAD.WIDE.U32 R8, R25, 0x4, R8 ;  /* 0x0000000419082825 */ /* 0x001fcc00078e0008 */
[----:B------:R-:W4:Y:S01]  /*0730*/  @P2 LDG.E R9, desc[UR6][R8.64] ;  /* 0x0000000608092981 */ /* 0x000f22000c1e1900 */
[----:B------:R-:W0:Y:S08]  /*0740*/  @P1 LDC R20, c[0x0][0x39c] ;  /* 0x0000e700ff141b82 */ /* 0x000e300000000800 */
[----:B------:R-:W5:Y:S01]  /*0750*/  LDC.64 R4, c[0x0][0x380] ;  /* 0x0000e000ff047b82 */ /* 0x000f620000000a00 */
[C---:B--2---:R-:W-:Y:S01]  /*0760*/  @P2 IMAD R27, R17.reuse, R23, R0 ;  /* 0x00000017111b2224 */ /* 0x044fe200078e0200 */
[----:B------:R-:W-:-:S03]  /*0770*/  @P2 IADD3 R17, PT, PT, R17, 0x2, RZ ;  /* 0x0000000211112810 */ /* 0x000fc60007ffe0ff */
[----:B-1----:R-:W-:-:S03]  /*0780*/  @P2 IMAD.WIDE R10, R27, 0x4, R10 ;  /* 0x000000041b0a2825 */ /* 0x002fc600078e020a */
[----:B------:R-:W1:Y:S01]  /*0790*/  LDC.64 R6, c[0x0][0x388] ;  /* 0x0000e200ff067b82 */ /* 0x000e620000000a00 */
[----:B---3--:R-:W-:-:S04]  /*07a0*/  @P2 LEA R2, P3, R21, R2, 0x2 ;  /* 0x0000000215022211 */ /* 0x008fc800078610ff */
[----:B------:R-:W-:Y:S01]  /*07b0*/  @P2 LEA.HI.X R3, R21, R3, R22, 0x2, P3 ;  /* 0x0000000315032211 */ /* 0x000fe200018f1416 */
[----:B------:R-:W-:Y:S01]  /*07c0*/  @P2 IMAD.WIDE R22, R23, 0x4, R10 ;  /* 0x0000000417162825 */ /* 0x000fe200078e020a */
[----:B------:R-:W-:Y:S02]  /*07d0*/  @P1 IADD3 R21, PT, PT, R16, R17, RZ ;  /* 0x0000001110151210 */ /* 0x000fe40007ffe0ff */
[----:B------:R-:W4:Y:S01]  /*07e0*/  @P2 LDG.E R16, desc[UR6][R10.64] ;  /* 0x000000060a102981 */ /* 0x000f22000c1e1900 */
[----:B0-----:R-:W-:-:S03]  /*07f0*/  @P1 IMAD R17, R17, R20, R0 ;  /* 0x0000001411111224 */ /* 0x001fc600078e0200 */
[----:B------:R-:W2:Y:S01]  /*0800*/  @P2 LDG.E R2, desc[UR6][R2.64+0x4] ;  /* 0x0000040602022981 */ /* 0x000ea2000c1e1900 */
[----:B-----5:R-:W-:-:S03]  /*0810*/  @P1 IMAD.WIDE.U32 R4, R21, 0x4, R4 ;  /* 0x0000000415041825 */ /* 0x020fc600078e0004 */
[----:B------:R-:W2:Y:S04]  /*0820*/  @P2 LDG.E R22, desc[UR6][R22.64] ;  /* 0x0000000616162981 */ /* 0x000ea8000c1e1900 */
[----:B------:R-:W3:Y:S01]  /*0830*/  @P1 LDG.E R5, desc[UR6][R4.64] ;  /* 0x0000000604051981 */ /* 0x000ee2000c1e1900 */
[----:B-1----:R-:W-:-:S06]  /*0840*/  @P1 IMAD.WIDE R6, R17, 0x4, R6 ;  /* 0x0000000411061825 */ /* 0x002fcc00078e0206 */
[----:B------:R-:W3:Y:S01]  /*0850*/  @P1 LDG.E R6, desc[UR6][R6.64] ;  /* 0x0000000606061981 */ /* 0x000ee2000c1e1900 */
[----:B----4-:R-:W-:-:S04]  /*0860*/  @P2 IMAD R9, R9, R16, R18 ;  /* 0x0000001009092224 */ /* 0x010fc800078e0212 */
[----:B--2---:R-:W-:-:S04]  /*0870*/  @P2 IMAD R18, R2, R22, R9 ;  /* 0x0000001602122224 */ /* 0x004fc800078e0209 */
[----:B---3--:R-:W-:-:S07]  /*0880*/  @P1 IMAD R18, R5, R6, R18 ;  /* 0x0000000605121224 */ /* 0x008fce00078e0212 */
.L_x_8:
[----:B------:R-:W0:Y:S01]  /*0890*/  LDCU UR4, c[0x0][0x39c] ;  /* 0x00007380ff0477ac */ /* 0x000e220008000800 */
[----:B------:R-:W1:Y:S01]  /*08a0*/  LDC.64 R2, c[0x0][0x390] ;  /* 0x0000e400ff027b82 */ /* 0x000e620000000a00 */
[C---:B0-----:R-:W-:Y:S01]  /*08b0*/  IMAD R5, R15.reuse, UR4, R0 ;  /* 0x000000040f057c24 */ /* 0x041fe2000f8e0200 */
[----:B------:R-:W0:Y:S01]  /*08c0*/  LDCU UR4, c[0x0][0x3a0] ;  /* 0x00007400ff0477ac */ /* 0x000e220008000800 */
[----:B------:R-:W-:Y:S02]  /*08d0*/  IADD3 R15, PT, PT, R15, 0x1, RZ ;  /* 0x000000010f0f7810 */ /* 0x000fe40007ffe0ff */
[----:B-1----:R-:W-:-:S05]  /*08e0*/  IMAD.WIDE R2, R5, 0x4, R2 ;  /* 0x0000000405027825 */ /* 0x002fca00078e0202 */
[----:B------:R1:W-:Y:S01]  /*08f0*/  STG.E desc[UR6][R2.64], R18 ;  /* 0x0000001202007986 */ /* 0x0003e2000c101906 */
[----:B0-----:R-:W-:-:S13]  /*0900*/  ISETP.NE.AND P1, PT, R15, UR4, PT ;  /* 0x000000040f007c0c */ /* 0x001fda000bf25270 */
[----:B-1----:R-:W-:Y:S05]  /*0910*/  @!P1 EXIT ;  /* 0x000000000000994d */ /* 0x002fea0003800000 */
[----:B------:R-:W-:Y:S05]  /*0920*/  BRA `(.L_x_10) ;  /* 0xfffffff400f47947 */ /* 0x000fea000383ffff */
.L_x_5:
[C---:B------:R-:W-:Y:S01]  /*0930*/  ISETP.GE.U32.AND P0, PT, R2.reuse, 0x8, PT ;  /* 0x000000080200780c */ /* 0x040fe20003f06070 */
[----:B------:R-:W-:Y:S01]  /*0940*/  HFMA2 R3, -RZ, RZ, 0, 0 ;  /* 0x00000000ff037431 */ /* 0x000fe200000001ff */
[----:B------:R-:W-:-:S04]  /*0950*/  LOP3.LUT R22, R2, 0x7, RZ, 0xc0, !PT ;  /* 0x0000000702167812 */ /* 0x000fc800078ec0ff */
[----:B------:R-:W-:-:S07]  /*0960*/  ISETP.NE.AND P1, PT, R22, RZ, PT ;  /* 0x000000ff1600720c */ /* 0x000fce0003f25270 */
[----:B------:R-:W-:Y:S06]  /*0970*/  @!P0 BRA `(.L_x_11) ;  /* 0x0000000000608947 */ /* 0x000fec0003800000 */
[----:B------:R-:W0:Y:S01]  /*0980*/  LDC R23, c[0x0][0x39c] ;  /* 0x0000e700ff177b82 */ /* 0x000e220000000800 */
[----:B------:R-:W-:Y:S01]  /*0990*/  LOP3.LUT R3, R2, 0x7ffffff8, RZ, 0xc0, !PT ;  /* 0x7ffffff802037812 */ /* 0x000fe200078ec0ff */
[----:B------:R-:W-:-:S06]  /*09a0*/  UMOV UR4, URZ ;  /* 0x000000ff00047c82 */ /* 0x000fcc0008000000 */
[----:B------:R-:W1:Y:S02]  /*09b0*/  LDC.64 R4, c[0x0][0x390] ;  /* 0x0000e400ff047b82 */ /* 0x000e640000000a00 */
.L_x_12:
[----:B0-2---:R-:W-:Y:S01]  /*09c0*/  IMAD R7, R23, UR4, R0 ;  /* 0x0000000417077c24 */ /* 0x005fe2000f8e0200 */
[----:B------:R-:W-:-:S03]  /*09d0*/  UIADD3 UR4, UPT, UPT, UR4, 0x8, URZ ;  /* 0x0000000804047890 */ /* 0x000fc6000fffe0ff */
[----:B-1----:R-:W-:-:S03]  /*09e0*/  IMAD.WIDE R6, R7, 0x4, R4 ;  /* 0x0000000407067825 */ /* 0x002fc600078e0204 */
[----:B------:R-:W-:Y:S02]  /*09f0*/  ISETP.NE.AND P0, PT, R3, UR4, PT ;  /* 0x0000000403007c0c */ /* 0x000fe4000bf05270 */
[----:B------:R2:W-:Y:S01]  /*0a00*/  STG.E desc[UR6][R6.64], RZ ;  /* 0x000000ff06007986 */ /* 0x0005e2000c101906 */
[----:B------:R-:W-:-:S05]  /*0a10*/  IMAD.WIDE R8, R23, 0x4, R6 ;  /* 0x0000000417087825 */ /* 0x000fca00078e0206 */
        /* <DEDUP_REMOVED lines=13> */
[----:B------:R-:W-:Y:S05]  /*0af0*/  @P0 BRA `(.L_x_12) ;  /* 0xfffffffc00b00947 */ /* 0x000fea000383ffff */
.L_x_11:
[----:B------:R-:W-:Y:S05]  /*0b00*/  @!P1 EXIT ;  /* 0x000000000000994d */ /* 0x000fea0003800000 */
[----:B------:R-:W-:Y:S02]  /*0b10*/  ISETP.GE.U32.AND P0, PT, R22, 0x4, PT ;  /* 0x000000041600780c */ /* 0x000fe40003f06070 */
[----:B--2---:R-:W-:-:S04]  /*0b20*/  LOP3.LUT R12, R2, 0x3, RZ, 0xc0, !PT ;  /* 0x00000003020c7812 */ /* 0x004fc800078ec0ff */
[----:B------:R-:W-:-:S07]  /*0b30*/  ISETP.NE.AND P1, PT, R12, RZ, PT ;  /* 0x000000ff0c00720c */ /* 0x000fce0003f25270 */
[----:B------:R-:W-:Y:S06]  /*0b40*/  @!P0 BRA `(.L_x_13) ;  /* 0x0000000000308947 */ /* 0x000fec0003800000 */
[----:B------:R-:W0:Y:S08]  /*0b50*/  LDC R11, c[0x0][0x39c] ;  /* 0x0000e700ff0b7b82 */ /* 0x000e300000000800 */
[----:B------:R-:W1:Y:S01]  /*0b60*/  LDC.64 R4, c[0x0][0x390] ;  /* 0x0000e400ff047b82 */ /* 0x000e620000000a00 */
[C---:B0-----:R-:W-:Y:S01]  /*0b70*/  IMAD R7, R3.reuse, R11, R0 ;  /* 0x0000000b03077224 */ /* 0x041fe200078e0200 */
[----:B------:R-:W-:-:S03]  /*0b80*/  IADD3 R3, PT, PT, R3, 0x4, RZ ;  /* 0x0000000403037810 */ /* 0x000fc60007ffe0ff */
[----:B-1----:R-:W-:-:S05]  /*0b90*/  IMAD.WIDE R4, R7, 0x4, R4 ;  /* 0x0000000407047825 */ /* 0x002fca00078e0204 */
[----:B------:R0:W-:Y:S01]  /*0ba0*/  STG.E desc[UR6][R4.64], RZ ;  /* 0x000000ff04007986 */ /* 0x0001e2000c101906 */
[----:B------:R-:W-:-:S05]  /*0bb0*/  IMAD.WIDE R6, R11, 0x4, R4 ;  /* 0x000000040b067825 */ /* 0x000fca00078e0204 */
[----:B------:R0:W-:Y:S01]  /*0bc0*/  STG.E desc[UR6][R6.64], RZ ;  /* 0x000000ff06007986 */ /* 0x0001e2000c101906 */
[----:B------:R-:W-:-:S05]  /*0bd0*/  IMAD.WIDE R8, R11, 0x4, R6 ;  /* 0x000000040b087825 */ /* 0x000fca00078e0206 */
[----:B------:R0:W-:Y:S01]  /*0be0*/  STG.E desc[UR6][R8.64], RZ ;  /* 0x000000ff08007986 */ /* 0x0001e2000c101906 */
[----:B------:R-:W-:-:S05]  /*0bf0*/  IMAD.WIDE R10, R11, 0x4, R8 ;  /* 0x000000040b0a7825 */ /* 0x000fca00078e0208 */
[----:B------:R0:W-:Y:S02]  /*0c00*/  STG.E desc[UR6][R10.64], RZ ;  /* 0x000000ff0a007986 */ /* 0x0001e4000c101906 */
.L_x_13:
[----:B------:R-:W-:Y:S05]  /*0c10*/  @!P1 EXIT ;  /* 0x000000000000994d */ /* 0x000fea0003800000 */
[----:B------:R-:W-:Y:S02]  /*0c20*/  ISETP.NE.AND P0, PT, R12, 0x1, PT ;  /* 0x000000010c00780c */ /* 0x000fe40003f05270 */
[----:B------:R-:W-:-:S04]  /*0c30*/  LOP3.LUT R2, R2, 0x1, RZ, 0xc0, !PT ;  /* 0x0000000102027812 */ /* 0x000fc800078ec0ff */
[----:B------:R-:W-:-:S07]  /*0c40*/  ISETP.NE.U32.AND P1, PT, R2, 0x1, PT ;  /* 0x000000010200780c */ /* 0x000fce0003f25070 */
[----:B------:R-:W-:Y:S06]  /*0c50*/  @!P0 BRA `(.L_x_14) ;  /* 0x0000000000208947 */ /* 0x000fec0003800000 */
[----:B0-----:R-:W0:Y:S08]  /*0c60*/  LDC R7, c[0x0][0x39c] ;  /* 0x0000e700ff077b82 */ /* 0x001e300000000800 */
[----:B------:R-:W1:Y:S01]  /*0c70*/  LDC.64 R4, c[0x0][0x390] ;  /* 0x0000e400ff047b82 */ /* 0x000e620000000a00 */
[C---:B0-----:R-:W-:Y:S01]  /*0c80*/  IMAD R9, R3.reuse, R7, R0 ;  /* 0x0000000703097224 */ /* 0x041fe200078e0200 */
[----:B------:R-:W-:-:S03]  /*0c90*/  IADD3 R3, PT, PT, R3, 0x2, RZ ;  /* 0x0000000203037810 */ /* 0x000fc60007ffe0ff */
[----:B-1----:R-:W-:-:S05]  /*0ca0*/  IMAD.WIDE R4, R9, 0x4, R4 ;  /* 0x0000000409047825 */ /* 0x002fca00078e0204 */
[----:B------:R1:W-:Y:S01]  /*0cb0*/  STG.E desc[UR6][R4.64], RZ ;  /* 0x000000ff04007986 */ /* 0x0003e2000c101906 */
[----:B------:R-:W-:-:S05]  /*0cc0*/  IMAD.WIDE R6, R7, 0x4, R4 ;  /* 0x0000000407067825 */ /* 0x000fca00078e0204 */
[----:B------:R1:W-:Y:S02]  /*0cd0*/  STG.E desc[UR6][R6.64], RZ ;  /* 0x000000ff06007986 */ /* 0x0003e4000c101906 */
.L_x_14:
[----:B------:R-:W-:Y:S05]  /*0ce0*/  @P1 EXIT ;  /* 0x000000000000194d */ /* 0x000fea0003800000 */
[----:B01----:R-:W0:Y:S01]  /*0cf0*/  LDC.64 R4, c[0x0][0x390] ;  /* 0x0000e400ff047b82 */ /* 0x003e220000000a00 */
[----:B------:R-:W1:Y:S02]  /*0d00*/  LDCU UR4, c[0x0][0x39c] ;  /* 0x00007380ff0477ac */ /* 0x000e640008000800 */
[----:B-1----:R-:W-:-:S04]  /*0d10*/  IMAD R3, R3, UR4, R0 ;  /* 0x0000000403037c24 */ /* 0x002fc8000f8e0200 */
[----:B0-----:R-:W-:-:S05]  /*0d20*/  IMAD.WIDE R2, R3, 0x4, R4 ;  /* 0x0000000403027825 */ /* 0x001fca00078e0204 */
[----:B------:R-:W-:Y:S01]  /*0d30*/  STG.E desc[UR6][R2.64], RZ ;  /* 0x000000ff02007986 */ /* 0x000fe2000c101906 */
[----:B------:R-:W-:Y:S05]  /*0d40*/  EXIT ;  /* 0x000000000000794d */ /* 0x000fea0003800000 */
.L_x_15:
        /* <DEDUP_REMOVED lines=11> */
.L_x_29:


//--------------------- .text._Z10rowWiseMulPiS_S_ii --------------------------
	.section	.text._Z10rowWiseMulPiS_S_ii,"ax",@progbits
	.align	128
        .global         _Z10rowWiseMulPiS_S_ii
        .type           _Z10rowWiseMulPiS_S_ii,@function
        .size           _Z10rowWiseMulPiS_S_ii,(.L_x_30 - _Z10rowWiseMulPiS_S_ii)
        .other          _Z10rowWiseMulPiS_S_ii,@"STO_CUDA_ENTRY STV_DEFAULT"
_Z10rowWiseMulPiS_S_ii:
.text._Z10rowWiseMulPiS_S_ii:
[----:B------:R-:W-:Y:S08]  /*0000*/  LDC R1, c[0x0][0x37c] ;  /* 0x0000df00ff017b82 */ /* 0x000ff00000000800 */
[----:B------:R-:W0:Y:S02]  /*0010*/  LDC R11, c[0x0][0x39c] ;  /* 0x0000e700ff0b7b82 */ /* 0x000e240000000800 */
[----:B0-----:R-:W-:-:S13]  /*0020*/  ISETP.GE.AND P0, PT, R11, 0x1, PT ;  /* 0x000000010b00780c */ /* 0x001fda0003f06270 */
[----:B------:R-:W-:Y:S05]  /*0030*/  @!P0 EXIT ;  /* 0x000000000000894d */ /* 0x000fea0003800000 */
[----:B------:R-:W0:Y:S01]  /*0040*/  S2R R2, SR_TID.X ;  /* 0x0000000000027919 */ /* 0x000e220000002100 */
[----:B------:R-:W1:Y:S01]  /*0050*/  LDCU UR5, c[0x0][0x398] ;  /* 0x00007300ff0577ac */ /* 0x000e620008000800 */
[----:B------:R-:W2:Y:S01]  /*0060*/  LDCU.64 UR10, c[0x0][0x358] ;  /* 0x00006b00ff0a77ac */ /* 0x000ea20008000a00 */
[----:B-1----:R-:W-:Y:S01]  /*0070*/  UISETP.GE.AND UP0, UPT, UR5, 0x1, UPT ;  /* 0x000000010500788c */ /* 0x002fe2000bf06270 */
[----:B0-----:R-:W-:-:S08]  /*0080*/  IMAD R0, R2, R11, RZ ;  /* 0x0000000b02007224 */ /* 0x001fd000078e02ff */
[----:B--2---:R-:W-:Y:S05]  /*0090*/  BRA.U !UP0, `(.L_x_16) ;  /* 0x0000000908807547 */ /* 0x004fea000b800000 */
[----:B------:R-:W0:Y:S01]  /*00a0*/  LDCU.64 UR12, c[0x0][0x380] ;  /* 0x00007000ff0c77ac */ /* 0x000e220008000a00 */
[----:B------:R-:W-:Y:S02]  /*00b0*/  IMAD R2, R2, UR5, RZ ;  /* 0x0000000502027c24 */ /* 0x000fe4000f8e02ff */
[----:B------:R-:W-:Y:S01]  /*00c0*/  HFMA2 R5, -RZ, RZ, 0, 0 ;  /* 0x00000000ff057431 */ /* 0x000fe200000001ff */
[----:B------:R-:W-:Y:S01]  /*00d0*/  SHF.L.U32 R4, R11, 0x3, RZ ;  /* 0x000000030b047819 */ /* 0x000fe200000006ff */
[----:B------:R-:W-:Y:S02]  /*00e0*/  ULOP3.LUT UR6, UR5, 0x7ffffff8, URZ, 0xc0, !UPT ;  /* 0x7ffffff805067892 */ /* 0x000fe4000f8ec0ff */
[----:B------:R-:W-:Y:S02]  /*00f0*/  ULOP3.LUT UR8, UR5, 0x7, URZ, 0xc0, !UPT ;  /* 0x0000000705087892 */ /* 0x000fe4000f8ec0ff */
[----:B------:R-:W-:Y:S02]  /*0100*/  ULOP3.LUT UR5, UR5, 0x3, URZ, 0xc0, !UPT ;  /* 0x0000000305057892 */ /* 0x000fe4000f8ec0ff */
[----:B------:R-:W-:Y:S01]  /*0110*/  UIADD3 UR7, UPT, UPT, -UR6, URZ, URZ ;  /* 0x000000ff06077290 */ /* 0x000fe2000fffe1ff */
[----:B0-----:R-:W-:-:S04]  /*0120*/  LEA R3, P0, R2, UR12, 0x2 ;  /* 0x0000000c02037c11 */ /* 0x001fc8000f8010ff */
[----:B------:R-:W-:Y:S02]  /*0130*/  IADD3 R3, P1, PT, R3, 0x10, RZ ;  /* 0x0000001003037810 */ /* 0x000fe40007f3e0ff */
[----:B------:R-:W-:-:S04]  /*0140*/  LEA.HI.X R6, R2, UR13, RZ, 0x2, P0 ;  /* 0x0000000d02067c11 */ /* 0x000fc800080f14ff */
[----:B------:R-:W-:-:S07]  /*0150*/  IADD3.X R6, PT, PT, RZ, R6, RZ, P1, !PT ;  /* 0x00000006ff067210 */ /* 0x000fce0000ffe4ff */
.L_x_22:
[----:B0-----:R-:W0:Y:S01]  /*0160*/  LDCU UR12, c[0x0][0x398] ;  /* 0x00007300ff0c77ac */ /* 0x001e220008000800 */
[----:B------:R-:W-:Y:S01]  /*0170*/  IMAD.MOV.U32 R10, RZ, RZ, RZ ;  /* 0x000000ffff0a7224 */ /* 0x000fe200078e00ff */
[----:B------:R-:W-:Y:S01]  /*0180*/  UMOV UR4, URZ ;  /* 0x000000ff00047c82 */ /* 0x000fe20008000000 */
[----:B0-----:R-:W-:-:S09]  /*0190*/  UISETP.GE.U32.AND UP0, UPT, UR12, 0x8, UPT ;  /* 0x000000080c00788c */ /* 0x001fd2000bf06070 */
[----:B------:R-:W-:Y:S05]  /*01a0*/  BRA.U !UP0, `(.L_x_17) ;  /* 0x0000000108f47547 */ /* 0x000fea000b800000 */
[----:B------:R-:W0:Y:S01]  /*01b0*/  LDC R8, c[0x0][0x39c] ;  /* 0x0000e700ff087b82 */ /* 0x000e220000000800 */
[----:B------:R-:W-:Y:S01]  /*01c0*/  MOV R10, RZ ;  /* 0x000000ff000a7202 */ /* 0x000fe20000000f00 */
[----:B------:R-:W-:Y:S01]  /*01d0*/  IMAD.MOV.U32 R26, RZ, RZ, R6 ;  /* 0x000000ffff1a7224 */ /* 0x000fe200078e0006 */
[----:B------:R-:W-:Y:S01]  /*01e0*/  MOV R24, R3 ;  /* 0x0000000300187202 */ /* 0x000fe20000000f00 */
[----:B------:R-:W-:-:S04]  /*01f0*/  UMOV UR4, UR7 ;  /* 0x0000000700047c82 */ /* 0x000fc80008000000 */
[----:B------:R-:W1:Y:S01]  /*0200*/  LDC.64 R12, c[0x0][0x388] ;  /* 0x0000e200ff0c7b82 */ /* 0x000e620000000a00 */
[----:B0-----:R-:W-:Y:S01]  /*0210*/  IADD3 R7, PT, PT, R5, R8, RZ ;  /* 0x0000000805077210 */ /* 0x001fe20007ffe0ff */
[C-C-:B------:R-:W-:Y:S01]  /*0220*/  IMAD R11, R8.reuse, 0x3, R5.reuse ;  /* 0x00000003080b7824 */ /* 0x140fe200078e0205 */
[C---:B------:R-:W-:Y:S01]  /*0230*/  LEA R9, R8.reuse, R5, 0x1 ;  /* 0x0000000508097211 */ /* 0x040fe200078e08ff */
[C-C-:B------:R-:W-:Y:S02]  /*0240*/  IMAD R25, R8.reuse, 0x4, R5.reuse ;  /* 0x0000000408197824 */ /* 0x140fe400078e0205 */
[C-C-:B------:R-:W-:Y:S02]  /*0250*/  IMAD R27, R8.reuse, 0x5, R5.reuse ;  /* 0x00000005081b7824 */ /* 0x140fe400078e0205 */
[C-C-:B------:R-:W-:Y:S02]  /*0260*/  IMAD R29, R8.reuse, 0x6, R5.reuse ;  /* 0x00000006081d7824 */ /* 0x140fe400078e0205 */
[----:B------:R-:W-:-:S02]  /*0270*/  IMAD R8, R8, 0x7, R5 ;  /* 0x0000000708087824 */ /* 0x000fc400078e0205 */
[----:B-1----:R-:W-:-:S07]  /*0280*/  IMAD.WIDE.U32 R16, R5, 0x4, R12 ;  /* 0x0000000405107825 */ /* 0x002fce00078e000c */
.L_x_18:
[----:B------:R-:W-:Y:S01]  /*0290*/  MOV R14, R24 ;  /* 0x00000018000e7202 */ /* 0x000fe20000000f00 */
[----:B------:R-:W2:Y:S01]  /*02a0*/  LDG.E R20, desc[UR10][R16.64] ;  /* 0x0000000a10147981 */ /* 0x000ea2000c1e1900 */
[----:B------:R-:W-:Y:S01]  /*02b0*/  MOV R15, R26 ;  /* 0x0000001a000f7202 */ /* 0x000fe20000000f00 */
[----:B------:R-:W-:-:S04]  /*02c0*/  IMAD.WIDE.U32 R18, R7, 0x4, R12 ;  /* 0x0000000407127825 */ /* 0x000fc800078e000c */
[----:B------:R-:W2:Y:S04]  /*02d0*/  LDG.E R21, desc[UR10][R14.64+-0x10] ;  /* 0xfffff00a0e157981 */ /* 0x000ea8000c1e1900 */
[----:B------:R0:W3:Y:S04]  /*02e0*/  LDG.E R22, desc[UR10][R18.64] ;  /* 0x0000000a12167981 */ /* 0x0000e8000c1e1900 */
[----:B------:R-:W3:Y:S04]  /*02f0*/  LDG.E R23, desc[UR10][R14.64+-0xc] ;  /* 0xfffff40a0e177981 */ /* 0x000ee8000c1e1900 */
[----:B------:R-:W4:Y:S01]  /*0300*/  LDG.E R26, desc[UR10][R14.64+-0x8] ;  /* 0xfffff80a0e1a7981 */ /* 0x000f22000c1e1900 */
[----:B0-----:R-:W-:-:S03]  /*0310*/  IMAD.WIDE.U32 R18, R9, 0x4, R12 ;  /* 0x0000000409127825 */ /* 0x001fc600078e000c */
[----:B------:R-:W5:Y:S04]  /*0320*/  LDG.E R28, desc[UR10][R14.64] ;  /* 0x0000000a0e1c7981 */ /* 0x000f68000c1e1900 */
[----:B------:R-:W4:Y:S01]  /*0330*/  LDG.E R24, desc[UR10][R18.64] ;  /* 0x0000000a12187981 */ /* 0x000f22000c1e1900 */
[----:B--2---:R-:W-:Y:S02]  /*0340*/  IMAD R10, R21, R20, R10 ;  /* 0x00000014150a7224 */ /* 0x004fe400078e020a */
[----:B------:R-:W-:-:S04]  /*0350*/  IMAD.WIDE.U32 R20, R11, 0x4, R12 ;  /* 0x000000040b147825 */ /* 0x000fc800078e000c */
[----:B---3--:R-:W-:Y:S02]  /*0360*/  IMAD R10, R23, R22, R10 ;  /* 0x00000016170a7224 */ /* 0x008fe400078e020a */
[----:B------:R-:W2:Y:S01]  /*0370*/  LDG.E R20, desc[UR10][R20.64] ;  /* 0x0000000a14147981 */ /* 0x000ea2000c1e1900 */
[----:B------:R-:W-:-:S05]  /*0380*/  IMAD.WIDE.U32 R22, R25, 0x4, R12 ;  /* 0x0000000419167825 */ /* 0x000fca00078e000c */
[----:B------:R0:W5:Y:S04]  /*0390*/  LDG.E R19, desc[UR10][R22.64] ;  /* 0x0000000a16137981 */ /* 0x000168000c1e1900 */
[----:B------:R-:W2:Y:S01]  /*03a0*/  LDG.E R21, desc[UR10][R14.64+-0x4] ;  /* 0xfffffc0a0e157981 */ /* 0x000ea2000c1e1900 */
[----:B----4-:R-:W-:-:S03]  /*03b0*/  IMAD R10, R26, R24, R10 ;  /* 0x000000181a0a7224 */ /* 0x010fc600078e020a */
[----:B------:R-:W3:Y:S01]  /*03c0*/  LDG.E R24, desc[UR10][R14.64+0x4] ;  /* 0x0000040a0e187981 */ /* 0x000ee2000c1e1900 */
[----:B0-----:R-:W-:-:S05]  /*03d0*/  IMAD.WIDE.U32 R22, R27, 0x4, R12 ;  /* 0x000000041b167825 */ /* 0x001fca00078e000c */
[----:B------:R-:W3:Y:S01]  /*03e0*/  LDG.E R26, desc[UR10][R22.64] ;  /* 0x0000000a161a7981 */ /* 0x000ee2000c1e1900 */
[----:B--2---:R-:W-:-:S04]  /*03f0*/  IMAD R10, R21, R20, R10 ;  /* 0x00000014150a7224 */ /* 0x004fc800078e020a */
[----:B-----5:R-:W-:Y:S02]  /*0400*/  IMAD R10, R28, R19, R10 ;  /* 0x000000131c0a7224 */ /* 0x020fe400078e020a */
[--C-:B------:R-:W-:Y:S01]  /*0410*/  IMAD.WIDE.U32 R18, R29, 0x4, R12.reuse ;  /* 0x000000041d127825 */ /* 0x100fe200078e000c */
[----:B------:R-:W2:Y:S03]  /*0420*/  LDG.E R28, desc[UR10][R14.64+0x8] ;  /* 0x0000080a0e1c7981 */ /* 0x000ea6000c1e1900 */
[----:B------:R-:W-:Y:S02]  /*0430*/  IMAD.WIDE.U32 R20, R8, 0x4, R12 ;  /* 0x0000000408147825 */ /* 0x000fe400078e000c */
[----:B------:R-:W2:Y:S04]  /*0440*/  LDG.E R18, desc[UR10][R18.64] ;  /* 0x0000000a12127981 */ /* 0x000ea8000c1e1900 */
[----:B------:R-:W4:Y:S04]  /*0450*/  LDG.E R20, desc[UR10][R20.64] ;  /* 0x0000000a14147981 */ /* 0x000f28000c1e1900 */
[----:B------:R-:W4:Y:S01]  /*0460*/  LDG.E R19, desc[UR10][R14.64+0xc] ;  /* 0x00000c0a0e137981 */ /* 0x000f22000c1e1900 */
[----:B------:R-:W-:Y:S01]  /*0470*/  UIADD3 UR4, UPT, UPT, UR4, 0x8, URZ ;  /* 0x0000000804047890 */ /* 0x000fe2000fffe0ff */
[----:B---3--:R-:W-:-:S03]  /*0480*/  IMAD R10, R24, R26, R10 ;  /* 0x0000001a180a7224 */ /* 0x008fc600078e020a */
[----:B------:R-:W-:Y:S01]  /*0490*/  UISETP.NE.AND UP0, UPT, UR4, URZ, UPT ;  /* 0x000000ff0400728c */ /* 0x000fe2000bf05270 */
[----:B------:R-:W-:Y:S01]  /*04a0*/  IADD3 R24, P0, PT, R14, 0x20, RZ ;  /* 0x000000200e187810 */ /* 0x000fe20007f1e0ff */
[C---:B------:R-:W-:Y:S01]  /*04b0*/  IMAD.IADD R25, R4.reuse, 0x1, R25 ;  /* 0x0000000104197824 */ /* 0x040fe200078e0219 */
[C---:B------:R-:W-:Y:S01]  /*04c0*/  IADD3 R7, PT, PT, R4.reuse, R7, RZ ;  /* 0x0000000704077210 */ /* 0x040fe20007ffe0ff */
[C---:B------:R-:W-:Y:S01]  /*04d0*/  IMAD.WIDE.U32 R16, R4.reuse, 0x4, R16 ;  /* 0x0000000404107825 */ /* 0x040fe200078e0010 */
[C---:B------:R-:W-:Y:S02]  /*04e0*/  IADD3 R9, PT, PT, R4.reuse, R9, RZ ;  /* 0x0000000904097210 */ /* 0x040fe40007ffe0ff */
[C---:B------:R-:W-:Y:S01]  /*04f0*/  IADD3 R11, PT, PT, R4.reuse, R11, RZ ;  /* 0x0000000b040b7210 */ /* 0x040fe20007ffe0ff */
[----:B------:R-:W-:Y:S01]  /*0500*/  IMAD.X R26, RZ, RZ, R15, P0 ;  /* 0x000000ffff1a7224 */ /* 0x000fe200000e060f */
[C---:B------:R-:W-:Y:S02]  /*0510*/  IADD3 R27, PT, PT, R4.reuse, R27, RZ ;  /* 0x0000001b041b7210 */ /* 0x040fe40007ffe0ff */
[----:B------:R-:W-:-:S02]  /*0520*/  IADD3 R29, PT, PT, R4, R29, RZ ;  /* 0x0000001d041d7210 */ /* 0x000fc40007ffe0ff */
[----:B------:R-:W-:Y:S01]  /*0530*/  IADD3 R8, PT, PT, R4, R8, RZ ;  /* 0x0000000804087210 */ /* 0x000fe20007ffe0ff */
[----:B--2---:R-:W-:-:S04]  /*0540*/  IMAD R10, R28, R18, R10 ;  /* 0x000000121c0a7224 */ /* 0x004fc800078e020a */
[----:B----4-:R-:W-:Y:S01]  /*0550*/  IMAD R10, R19, R20, R10 ;  /* 0x00000014130a7224 */ /* 0x010fe200078e020a */
[----:B------:R-:W-:Y:S06]  /*0560*/  BRA.U UP0, `(.L_x_18) ;  /* 0xfffffffd00487547 */ /* 0x000fec000b83ffff */
[----:B------:R-:W-:-:S05]  /*0570*/  UMOV UR4, UR6 ;  /* 0x0000000600047c82 */ /* 0x000fca0008000000 */
.L_x_17:
[----:B------:R-:W-:-:S09]  /*0580*/  UISETP.NE.AND UP0, UPT, UR8, URZ, UPT ;  /* 0x000000ff0800728c */ /* 0x000fd2000bf05270 */
[----:B------:R-:W-:Y:S05]  /*0590*/  BRA.U !UP0, `(.L_x_19) ;  /* 0x00000005081c7547 */ /* 0x000fea000b800000 */
[----:B------:R-:W-:Y:S02]  /*05a0*/  UIADD3 UR9, UPT, UPT, UR8, -0x1, URZ ;  /* 0xffffffff08097890 */ /* 0x000fe4000fffe0ff */
[----:B------:R-:W-:Y:S02]  /*05b0*/  UISETP.NE.AND UP1, UPT, UR5, URZ, UPT ;  /* 0x000000ff0500728c */ /* 0x000fe4000bf25270 */
[----:B------:R-:W-:-:S09]  /*05c0*/  UISETP.GE.U32.AND UP0, UPT, UR9, 0x3, UPT ;  /* 0x000000030900788c */ /* 0x000fd2000bf06070 */
[----:B------:R-:W-:Y:S05]  /*05d0*/  BRA.U !UP0, `(.L_x_20) ;  /* 0x00000001087c7547 */ /* 0x000fea000b800000 */
[----:B------:R-:W0:Y:S01]  /*05e0*/  LDC R22, c[0x0][0x39c] ;  /* 0x0000e700ff167b82 */ /* 0x000e220000000800 */
[----:B------:R-:W1:Y:S01]  /*05f0*/  LDCU.64 UR14, c[0x0][0x380] ;  /* 0x00007000ff0e77ac */ /* 0x000e620008000a00 */
[C---:B------:R-:W-:Y:S01]  /*0600*/  VIADD R7, R2.reuse, UR4 ;  /* 0x0000000402077c36 */ /* 0x040fe20008000000 */
[----:B------:R-:W-:-:S04]  /*0610*/  IADD3 R11, P0, PT, R2, UR4, RZ ;  /* 0x00000004020b7c10 */ /* 0x000fc8000ff1e0ff */
[----:B------:R-:W-:Y:S01]  /*0620*/  IADD3.X R20, PT, PT, RZ, RZ, RZ, P0, !PT ;  /* 0x000000ffff147210 */ /* 0x000fe200007fe4ff */
[----:B------:R-:W2:Y:S08]  /*0630*/  LDC.64 R16, c[0x0][0x380] ;  /* 0x0000e000ff107b82 */ /* 0x000eb00000000a00 */
[----:B------:R-:W3:Y:S01]  /*0640*/  LDC.64 R12, c[0x0][0x388] ;  /* 0x0000e200ff0c7b82 */ /* 0x000ee20000000a00 */
[----:B-1----:R-:W-:Y:S01]  /*0650*/  LEA R8, P0, R11, UR14, 0x2 ;  /* 0x0000000e0b087c11 */ /* 0x002fe2000f8010ff */
[----:B0-----:R-:W-:-:S05]  /*0660*/  IMAD R19, R22, UR4, R5 ;  /* 0x0000000416137c24 */ /* 0x001fca000f8e0205 */
[----:B------:R-:W-:Y:S01]  /*0670*/  IADD3 R9, PT, PT, R19, R22, RZ ;  /* 0x0000001613097210 */ /* 0x000fe20007ffe0ff */
[----:B--2---:R-:W-:-:S03]  /*0680*/  IMAD.WIDE.U32 R16, R7, 0x4, R16 ;  /* 0x0000000407107825 */ /* 0x004fc600078e0010 */
[----:B------:R-:W-:-:S03]  /*0690*/  IADD3 R7, PT, PT, R9, R22, RZ ;  /* 0x0000001609077210 */ /* 0x000fc60007ffe0ff */
[----:B------:R-:W2:Y:S01]  /*06a0*/  LDG.E R17, desc[UR10][R16.64] ;  /* 0x0000000a10117981 */ /* 0x000ea2000c1e1900 */
[----:B---3--:R-:W-:-:S04]  /*06b0*/  IMAD.WIDE.U32 R18, R19, 0x4, R12 ;  /* 0x0000000413127825 */ /* 0x008fc800078e000c */
[----:B------:R-:W-:Y:S01]  /*06c0*/  IMAD.WIDE.U32 R14, R9, 0x4, R12 ;  /* 0x00000004090e7825 */ /* 0x000fe200078e000c */
[----:B------:R-:W-:Y:S01]  /*06d0*/  LEA.HI.X R9, R11, UR15, R20, 0x2, P0 ;  /* 0x0000000f0b097c11 */ /* 0x000fe200080f1414 */
[----:B------:R-:W2:Y:S02]  /*06e0*/  LDG.E R18, desc[UR10][R18.64] ;  /* 0x0000000a12127981 */ /* 0x000ea4000c1e1900 */
[C---:B------:R-:W-:Y:S02]  /*06f0*/  IMAD.WIDE.U32 R20, R7.reuse, 0x4, R12 ;  /* 0x0000000407147825 */ /* 0x040fe400078e000c */
[----:B------:R-:W3:Y:S02]  /*0700*/  LDG.E R14, desc[UR10][R14.64] ;  /* 0x0000000a0e0e7981 */ /* 0x000ee4000c1e1900 */
[----:B------:R-:W-:Y:S02]  /*0710*/  IMAD.IADD R7, R7, 0x1, R22 ;  /* 0x0000000107077824 */ /* 0x000fe400078e0216 */
[----:B------:R-:W3:Y:S02]  /*0720*/  LDG.E R22, desc[UR10][R8.64+0x4] ;  /* 0x0000040a08167981 */ /* 0x000ee4000c1e1900 */
[----:B------:R-:W-:-:S02]  /*0730*/  IMAD.WIDE.U32 R12, R7, 0x4, R12 ;  /* 0x00000004070c7825 */ /* 0x000fc400078e000c */
[----:B------:R-:W4:Y:S04]  /*0740*/  LDG.E R20, desc[UR10][R20.64] ;  /* 0x0000000a14147981 */ /* 0x000f28000c1e1900 */
[----:B------:R-:W4:Y:S04]  /*0750*/  LDG.E R24, desc[UR10][R8.64+0x8] ;  /* 0x0000080a08187981 */ /* 0x000f28000c1e1900 */
[----:B------:R-:W5:Y:S04]  /*0760*/  LDG.E R26, desc[UR10][R8.64+0xc] ;  /* 0x00000c0a081a7981 */ /* 0x000f68000c1e1900 */
[----:B------:R-:W5:Y:S01]  /*0770*/  LDG.E R12, desc[UR10][R12.64] ;  /* 0x0000000a0c0c7981 */ /* 0x000f62000c1e1900 */
[----:B------:R-:W-:Y:S01]  /*0780*/  UIADD3 UR4, UPT, UPT, UR4, 0x4, URZ ;  /* 0x0000000404047890 */ /* 0x000fe2000fffe0ff */
[----:B--2---:R-:W-:-:S04]  /*0790*/  IMAD R17, R17, R18, R10 ;  /* 0x0000001211117224 */ /* 0x004fc800078e020a */
[----:B---3--:R-:W-:-:S04]  /*07a0*/  IMAD R17, R22, R14, R17 ;  /* 0x0000000e16117224 */ /* 0x008fc800078e0211 */
[----:B----4-:R-:W-:-:S04]  /*07b0*/  IMAD R17, R24, R20, R17 ;  /* 0x0000001418117224 */ /* 0x010fc800078e0211 */
[----:B-----5:R-:W-:-:S07]  /*07c0*/  IMAD R10, R26, R12, R17 ;  /* 0x0000000c1a0a7224 */ /* 0x020fce00078e0211 */
.L_x_20:
[----:B------:R-:W-:Y:S05]  /*07d0*/  BRA.U !UP1, `(.L_x_19) ;  /* 0x00000001098c7547 */ /* 0x000fea000b800000 */
[----:B------:R-:W-:Y:S02]  /*07e0*/  UISETP.NE.AND UP0, UPT, UR5, 0x1, UPT ;  /* 0x000000010500788c */ /* 0x000fe4000bf05270 */
[----:B------:R-:W-:-:S07]  /*07f0*/  ULOP3.LUT UP1, URZ, UR12, 0x1, URZ, 0xc0, !UPT ;  /* 0x000000010cff7892 */ /* 0x000fce000f82c0ff */
[----:B------:R-:W-:Y:S05]  /*0800*/  BRA.U !UP0, `(.L_x_21) ;  /* 0x0000000108547547 */ /* 0x000fea000b800000 */
[----:B------:R-:W0:Y:S01]  /*0810*/  LDC R16, c[0x0][0x39c] ;  /* 0x0000e700ff107b82 */ /* 0x000e220000000800 */
[----:B------:R-:W1:Y:S01]  /*0820*/  LDCU.64 UR12, c[0x0][0x380] ;  /* 0x00007000ff0c77ac */ /* 0x000e620008000a00 */
[C---:B------:R-:W-:Y:S02]  /*0830*/  IADD3 R7, PT, PT, R2.reuse, UR4, RZ ;  /* 0x0000000402077c10 */ /* 0x040fe4000fffe0ff */
[----:B------:R-:W-:-:S04]  /*0840*/  IADD3 R11, P0, PT, R2, UR4, RZ ;  /* 0x00000004020b7c10 */ /* 0x000fc8000ff1e0ff */
[----:B------:R-:W2:Y:S01]  /*0850*/  LDC.64 R14, c[0x0][0x380] ;  /* 0x0000e000ff0e7b82 */ /* 0x000ea20000000a00 */
[----:B------:R-:W-:-:S07]  /*0860*/  IADD3.X R18, PT, PT, RZ, RZ, RZ, P0, !PT ;  /* 0x000000ffff127210 */ /* 0x000fce00007fe4ff */
[----:B------:R-:W3:Y:S01]  /*0870*/  LDC.64 R8, c[0x0][0x388] ;  /* 0x0000e200ff087b82 */ /* 0x000ee20000000a00 */
[----:B-1----:R-:W-:-:S04]  /*0880*/  LEA R12, P0, R11, UR12, 0x2 ;  /* 0x0000000c0b0c7c11 */ /* 0x002fc8000f8010ff */
[----:B------:R-:W-:Y:S01]  /*0890*/  LEA.HI.X R13, R11, UR13, R18, 0x2, P0 ;  /* 0x0000000d0b0d7c11 */ /* 0x000fe200080f1412 */
[----:B0-----:R-:W-:-:S05]  /*08a0*/  IMAD R17, R16, UR4, R5 ;  /* 0x0000000410117c24 */ /* 0x001fca000f8e0205 */
[----:B------:R-:W4:Y:S01]  /*08b0*/  LDG.E R13, desc[UR10][R12.64+0x4] ;  /* 0x0000040a0c0d7981 */ /* 0x000f22000c1e1900 */
[----:B--2---:R-:W-:Y:S01]  /*08c0*/  IMAD.WIDE.U32 R14, R7, 0x4, R14 ;  /* 0x00000004070e7825 */ /* 0x004fe200078e000e */
[----:B------:R-:W-:-:S05]  /*08d0*/  IADD3 R7, PT, PT, R17, R16, RZ ;  /* 0x0000001011077210 */ /* 0x000fca0007ffe0ff */
[----:B------:R-:W2:Y:S01]  /*08e0*/  LDG.E R15, desc[UR10][R14.64] ;  /* 0x0000000a0e0f7981 */ /* 0x000ea2000c1e1900 */
[----:B---3--:R-:W-:-:S04]  /*08f0*/  IMAD.WIDE.U32 R16, R17, 0x4, R8 ;  /* 0x0000000411107825 */ /* 0x008fc800078e0008 */
[----:B------:R-:W-:Y:S02]  /*0900*/  IMAD.WIDE.U32 R8, R7, 0x4, R8 ;  /* 0x0000000407087825 */ /* 0x000fe400078e0008 */
[----:B------:R-:W2:Y:S04]  /*0910*/  LDG.E R16, desc[UR10][R16.64] ;  /* 0x0000000a10107981 */ /* 0x000ea8000c1e1900 */
[----:B------:R-:W4:Y:S01]  /*0920*/  LDG.E R8, desc[UR10][R8.64] ;  /* 0x0000000a08087981 */ /* 0x000f22000c1e1900 */
[----:B------:R-:W-:Y:S01]  /*0930*/  UIADD3 UR4, UPT, UPT, UR4, 0x2, URZ ;  /* 0x0000000204047890 */ /* 0x000fe2000fffe0ff */
[----:B--2---:R-:W-:-:S04]  /*0940*/  IMAD R10, R15, R16, R10 ;  /* 0x000000100f0a7224 */ /* 0x004fc800078e020a */
[----:B----4-:R-:W-:-:S07]  /*0950*/  IMAD R10, R13, R8, R10 ;  /* 0x000000080d0a7224 */ /* 0x010fce00078e020a */
.L_x_21:
[----:B------:R-:W-:Y:S05]  /*0960*/  BRA.U !UP1, `(.L_x_19) ;  /* 0x0000000109287547 */ /* 0x000fea000b800000 */
[----:B------:R-:W0:Y:S01]  /*0970*/  LDC R14, c[0x0][0x39c] ;  /* 0x0000e700ff0e7b82 */ /* 0x000e220000000800 */
[----:B------:R-:W-:-:S07]  /*0980*/  VIADD R7, R2, UR4 ;  /* 0x0000000402077c36 */ /* 0x000fce0008000000 */
[----:B------:R-:W1:Y:S08]  /*0990*/  LDC.64 R8, c[0x0][0x380] ;  /* 0x0000e000ff087b82 */ /* 0x000e700000000a00 */
[----:B------:R-:W2:Y:S01]  /*09a0*/  LDC.64 R12, c[0x0][0x388] ;  /* 0x0000e200ff0c7b82 */ /* 0x000ea20000000a00 */
[----:B0-----:R-:W-:Y:S02]  /*09b0*/  IMAD R11, R14, UR4, R5 ;  /* 0x000000040e0b7c24 */ /* 0x001fe4000f8e0205 */
[----:B-1----:R-:W-:-:S06]  /*09c0*/  IMAD.WIDE.U32 R8, R7, 0x4, R8 ;  /* 0x0000000407087825 */ /* 0x002fcc00078e0008 */
[----:B------:R-:W3:Y:S01]  /*09d0*/  LDG.E R9, desc[UR10][R8.64] ;  /* 0x0000000a08097981 */ /* 0x000ee2000c1e1900 */
[----:B--2---:R-:W-:-:S06]  /*09e0*/  IMAD.WIDE.U32 R12, R11, 0x4, R12 ;  /* 0x000000040b0c7825 */ /* 0x004fcc00078e000c */
[----:B------:R-:W3:Y:S02]  /*09f0*/  LDG.E R12, desc[UR10][R12.64] ;  /* 0x0000000a0c0c7981 */ /* 0x000ee4000c1e1900 */
[----:B---3--:R-:W-:-:S07]  /*0a00*/  IMAD R10, R9, R12, R10 ;  /* 0x0000000c090a7224 */ /* 0x008fce00078e020a */
.L_x_19:
[----:B------:R-:W0:Y:S01]  /*0a10*/  LDCU UR4, c[0x0][0x39c] ;  /* 0x00007380ff0477ac */ /* 0x000e220008000800 */
[----:B------:R-:W1:Y:S01]  /*0a20*/  LDC.64 R8, c[0x0][0x390] ;  /* 0x0000e400ff087b82 */ /* 0x000e620000000a00 */
[----:B------:R-:W-:Y:S02]  /*0a30*/  IADD3 R7, PT, PT, R0, R5, RZ ;  /* 0x0000000500077210 */ /* 0x000fe40007ffe0ff */
[----:B------:R-:W-:-:S04]  /*0a40*/  IADD3 R5, PT, PT, R5, 0x1, RZ ;  /* 0x0000000105057810 */ /* 0x000fc80007ffe0ff */
[----:B0-----:R-:W-:Y:S01]  /*0a50*/  ISETP.NE.AND P0, PT, R5, UR4, PT ;  /* 0x0000000405007c0c */ /* 0x001fe2000bf05270 */
[----:B-1----:R-:W-:-:S05]  /*0a60*/  IMAD.WIDE.U32 R8, R7, 0x4, R8 ;  /* 0x0000000407087825 */ /* 0x002fca00078e0008 */
[----:B------:R0:W-:Y:S07]  /*0a70*/  STG.E desc[UR10][R8.64], R10 ;  /* 0x0000000a08007986 */ /* 0x0001ee000c10190a */
[----:B------:R-:W-:Y:S05]  /*0a80*/  @!P0 EXIT ;  /* 0x000000000000894d */ /* 0x000fea0003800000 */
[----:B------:R-:W-:Y:S05]  /*0a90*/  BRA `(.L_x_22) ;  /* 0xfffffff400b07947 */ /* 0x000fea000383ffff */
.L_x_16:
[C---:B------:R-:W-:Y:S01]  /*0aa0*/  ISETP.GE.U32.AND P1, PT, R11.reuse, 0x8, PT ;  /* 0x000000080b00780c */ /* 0x040fe20003f26070 */
[----:B------:R-:W-:Y:S01]  /*0ab0*/  HFMA2 R3, -RZ, RZ, 0, 0 ;  /* 0x00000000ff037431 */ /* 0x000fe200000001ff */
[----:B------:R-:W-:-:S04]  /*0ac0*/  LOP3.LUT R2, R11, 0x7, RZ, 0xc0, !PT ;  /* 0x000000070b027812 */ /* 0x000fc800078ec0ff */
[----:B------:R-:W-:-:S07]  /*0ad0*/  ISETP.NE.AND P0, PT, R2, RZ, PT ;  /* 0x000000ff0200720c */ /* 0x000fce0003f05270 */
[----:B------:R-:W-:Y:S06]  /*0ae0*/  @!P1 BRA `(.L_x_23) ;  /* 0x0000000000409947 */ /* 0x000fec0003800000 */
[----:B------:R-:W0:Y:S01]  /*0af0*/  LDC.64 R6, c[0x0][0x390] ;  /* 0x0000e400ff067b82 */ /* 0x000e220000000a00 */
[----:B------:R-:W-:Y:S01]  /*0b00*/  LOP3.LUT R3, R11, 0x7ffffff8, RZ, 0xc0, !PT ;  /* 0x7ffffff80b037812 */ /* 0x000fe200078ec0ff */
[----:B------:R-:W-:-:S06]  /*0b10*/  UMOV UR4, URZ ;  /* 0x000000ff00047c82 */ /* 0x000fcc0008000000 */
.L_x_24:
[----:B-1----:R-:W-:Y:S01]  /*0b20*/  VIADD R5, R0, UR4 ;  /* 0x0000000400057c36 */ /* 0x002fe20008000000 */
[----:B------:R-:W-:-:S03]  /*0b30*/  UIADD3 UR4, UPT, UPT, UR4, 0x8, URZ ;  /* 0x0000000804047890 */ /* 0x000fc6000fffe0ff */
[----:B0-----:R-:W-:-:S03]  /*0b40*/  IMAD.WIDE.U32 R4, R5, 0x4, R6 ;  /* 0x0000000405047825 */ /* 0x001fc600078e0006 */
[----:B------:R-:W-:Y:S02]  /*0b50*/  ISETP.NE.AND P1, PT, R3, UR4, PT ;  /* 0x0000000403007c0c */ /* 0x000fe4000bf25270 */
[----:B------:R1:W-:Y:S04]  /*0b60*/  STG.E desc[UR10][R4.64], RZ ;  /* 0x000000ff04007986 */ /* 0x0003e8000c10190a */
[----:B------:R1:W-:Y:S04]  /*0b70*/  STG.E desc[UR10][R4.64+0x4], RZ ;  /* 0x000004ff04007986 */ /* 0x0003e8000c10190a */
[----:B------:R1:W-:Y:S04]  /*0b80*/  STG.E desc[UR10][R4.64+0x8], RZ ;  /* 0x000008ff04007986 */ /* 0x0003e8000c10190a */
[----:B------:R1:W-:Y:S04]  /*0b90*/  STG.E desc[UR10][R4.64+0xc], RZ ;  /* 0x00000cff04007986 */ /* 0x0003e8000c10190a */
[----:B------:R1:W-:Y:S04]  /*0ba0*/  STG.E desc[UR10][R4.64+0x10], RZ ;  /* 0x000010ff04007986 */ /* 0x0003e8000c10190a */
[----:B------:R1:W-:Y:S04]  /*0bb0*/  STG.E desc[UR10][R4.64+0x14], RZ ;  /* 0x000014ff04007986 */ /* 0x0003e8000c10190a */
[----:B------:R1:W-:Y:S04]  /*0bc0*/  STG.E desc[UR10][R4.64+0x18], RZ ;  /* 0x000018ff04007986 */ /* 0x0003e8000c10190a */
[----:B------:R1:W-:Y:S01]  /*0bd0*/  STG.E desc[UR10][R4.64+0x1c], RZ ;  /* 0x00001cff04007986 */ /* 0x0003e2000c10190a */
[----:B------:R-:W-:Y:S05]  /*0be0*/  @P1 BRA `(.L_x_24) ;  /* 0xfffffffc00cc1947 */ /* 0x000fea000383ffff */
.L_x_23:
[----:B------:R-:W-:Y:S05]  /*0bf0*/  @!P0 EXIT ;  /* 0x000000000000894d */ /* 0x000fea0003800000 */
[----:B------:R-:W-:Y:S02]  /*0c00*/  ISETP.GE.U32.AND P1, PT, R2, 0x4, PT ;  /* 0x000000040200780c */ /* 0x000fe40003f26070 */
[----:B------:R-:W-:-:S04]  /*0c10*/  LOP3.LUT R8, R11, 0x3, RZ, 0xc0, !PT ;  /* 0x000000030b087812 */ /* 0x000fc800078ec0ff */
[----:B------:R-:W-:-:S07]  /*0c20*/  ISETP.NE.AND P0, PT, R8, RZ, PT ;  /* 0x000000ff0800720c */ /* 0x000fce0003f05270 */
[----:B------:R-:W-:Y:S06]  /*0c30*/  @!P1 BRA `(.L_x_25) ;  /* 0x0000000000349947 */ /* 0x000fec0003800000 */
[----:B-1----:R-:W0:Y:S01]  /*0c40*/  LDC.64 R4, c[0x0][0x390] ;  /* 0x0000e400ff047b82 */ /* 0x002e220000000a00 */
[----:B------:R-:W1:Y:S01]  /*0c50*/  LDCU.64 UR4, c[0x0][0x390] ;  /* 0x00007200ff0477ac */ /* 0x000e620008000a00 */
[CC--:B------:R-:W-:Y:S02]  /*0c60*/  IADD3 R2, P1, PT, R0.reuse, R3.reuse, RZ ;  /* 0x0000000300027210 */ /* 0x0c0fe40007f3e0ff */
[----:B------:R-:W-:Y:S02]  /*0c70*/  IADD3 R7, PT, PT, R0, R3, RZ ;  /* 0x0000000300077210 */ /* 0x000fe40007ffe0ff */
[----:B------:R-:W-:Y:S02]  /*0c80*/  IADD3.X R9, PT, PT, RZ, RZ, RZ, P1, !PT ;  /* 0x000000ffff097210 */ /* 0x000fe40000ffe4ff */
[----:B------:R-:W-:Y:S02]  /*0c90*/  IADD3 R3, PT, PT, R3, 0x4, RZ ;  /* 0x0000000403037810 */ /* 0x000fe40007ffe0ff */
[----:B-1----:R-:W-:Y:S01]  /*0ca0*/  LEA R6, P1, R2, UR4, 0x2 ;  /* 0x0000000402067c11 */ /* 0x002fe2000f8210ff */
[----:B0-----:R-:W-:-:S03]  /*0cb0*/  IMAD.WIDE.U32 R4, R7, 0x4, R4 ;  /* 0x0000000407047825 */ /* 0x001fc600078e0004 */
[----:B------:R-:W-:Y:S02]  /*0cc0*/  LEA.HI.X R7, R2, UR5, R9, 0x2, P1 ;  /* 0x0000000502077c11 */ /* 0x000fe400088f1409 */
[----:B------:R0:W-:Y:S04]  /*0cd0*/  STG.E desc[UR10][R4.64], RZ ;  /* 0x000000ff04007986 */ /* 0x0001e8000c10190a */
[----:B------:R0:W-:Y:S04]  /*0ce0*/  STG.E desc[UR10][R6.64+0x4], RZ ;  /* 0x000004ff06007986 */ /* 0x0001e8000c10190a */
[----:B------:R0:W-:Y:S04]  /*0cf0*/  STG.E desc[UR10][R6.64+0x8], RZ ;  /* 0x000008ff06007986 */ /* 0x0001e8000c10190a */
[----:B------:R0:W-:Y:S02]  /*0d00*/  STG.E desc[UR10][R6.64+0xc], RZ ;  /* 0x00000cff06007986 */ /* 0x0001e4000c10190a */
.L_x_25:
[----:B------:R-:W-:Y:S05]  /*0d10*/  @!P0 EXIT ;  /* 0x000000000000894d */ /* 0x000fea0003800000 */
[----:B------:R-:W-:Y:S02]  /*0d20*/  ISETP.NE.AND P1, PT, R8, 0x1, PT ;  /* 0x000000010800780c */ /* 0x000fe40003f25270 */
[----:B------:R-:W-:-:S04]  /*0d30*/  LOP3.LUT R2, R11, 0x1, RZ, 0xc0, !PT ;  /* 0x000000010b027812 */ /* 0x000fc800078ec0ff */
[----:B------:R-:W-:-:S07]  /*0d40*/  ISETP.NE.U32.AND P0, PT, R2, 0x1, PT ;  /* 0x000000010200780c */ /* 0x000fce0003f05070 */
[----:B------:R-:W-:Y:S06]  /*0d50*/  @!P1 BRA `(.L_x_26) ;  /* 0x00000000002c9947 */ /* 0x000fec0003800000 */
[----:B01----:R-:W0:Y:S01]  /*0d60*/  LDC.64 R4, c[0x0][0x390] ;  /* 0x0000e400ff047b82 */ /* 0x003e220000000a00 */
[----:B------:R-:W1:Y:S01]  /*0d70*/  LDCU.64 UR4, c[0x0][0x390] ;  /* 0x00007200ff0477ac */ /* 0x000e620008000a00 */
[C---:B------:R-:W-:Y:S01]  /*0d80*/  IADD3 R2, P1, PT, R0.reuse, R3, RZ ;  /* 0x0000000300027210 */ /* 0x040fe20007f3e0ff */
[----:B------:R-:W-:Y:S01]  /*0d90*/  IMAD.IADD R7, R0, 0x1, R3 ;  /* 0x0000000100077824 */ /* 0x000fe200078e0203 */
[----:B------:R-:W-:Y:S02]  /*0da0*/  IADD3 R3, PT, PT, R3, 0x2, RZ ;  /* 0x0000000203037810 */ /* 0x000fe40007ffe0ff */
[----:B------:R-:W-:Y:S02]  /*0db0*/  IADD3.X R9, PT, PT, RZ, RZ, RZ, P1, !PT ;  /* 0x000000ffff097210 */ /* 0x000fe40000ffe4ff */
[----:B-1----:R-:W-:Y:S01]  /*0dc0*/  LEA R6, P1, R2, UR4, 0x2 ;  /* 0x0000000402067c11 */ /* 0x002fe2000f8210ff */
[----:B0-----:R-:W-:-:S03]  /*0dd0*/  IMAD.WIDE.U32 R4, R7, 0x4, R4 ;  /* 0x0000000407047825 */ /* 0x001fc600078e0004 */
[----:B------:R-:W-:Y:S02]  /*0de0*/  LEA.HI.X R7, R2, UR5, R9, 0x2, P1 ;  /* 0x0000000502077c11 */ /* 0x000fe400088f1409 */
[----:B------:R2:W-:Y:S04]  /*0df0*/  STG.E desc[UR10][R4.64], RZ ;  /* 0x000000ff04007986 */ /* 0x0005e8000c10190a */
[----:B------:R2:W-:Y:S03]  /*0e00*/  STG.E desc[UR10][R6.64+0x4], RZ ;  /* 0x000004ff06007986 */ /* 0x0005e6000c10190a */
.L_x_26:
[----:B------:R-:W-:Y:S05]  /*0e10*/  @P0 EXIT ;  /* 0x000000000000094d */ /* 0x000fea0003800000 */
[----:B012---:R-:W0:Y:S01]  /*0e20*/  LDC.64 R4, c[0x0][0x390] ;  /* 0x0000e400ff047b82 */ /* 0x007e220000000a00 */
[----:B------:R-:W-:-:S05]  /*0e30*/  IADD3 R3, PT, PT, R0, R3, RZ ;  /* 0x0000000300037210 */ /* 0x000fca0007ffe0ff */
[----:B0-----:R-:W-:-:S05]  /*0e40*/  IMAD.WIDE.U32 R2, R3, 0x4, R4 ;  /* 0x0000000403027825 */ /* 0x001fca00078e0004 */
[----:B------:R-:W-:Y:S01]  /*0e50*/  STG.E desc[UR10][R2.64], RZ ;  /* 0x000000ff02007986 */ /* 0x000fe2000c10190a */
[----:B------:R-:W-:Y:S05]  /*0e60*/  EXIT ;  /* 0x000000000000794d */ /* 0x000fea0003800000 */
.L_x_27:
        /* <DEDUP_REMOVED lines=9> */
.L_x_30:


//--------------------- .nv.shared.reserved.0     --------------------------
	.section	.nv.shared.reserved.0,"aw",@nobits
	.weak		__nv_reservedSMEM_offset_0_alias
	.size		__nv_reservedSMEM_offset_0_alias, 0, 64
	.other		__nv_reservedSMEM_offset_0_alias,@"STO_CUDA_RESERVED_SHARED STV_DEFAULT"
__nv_reservedSMEM_offset_0_alias:
	.zero		0
	.zero		64


//--------------------- .nv.constant0._Z14elementWiseMulPiS_S_ii --------------------------
	.section	.nv.constant0._Z14elementWiseMulPiS_S_ii,"a",@progbits
	.sectionflags	@""
	.align	4
.nv.constant0._Z14elementWiseMulPiS_S_ii:
	.zero		928


//--------------------- .nv.constant0._Z13columnWiseMulPiS_S_iii --------------------------
	.section	.nv.constant0._Z13columnWiseMulPiS_S_iii,"a",@progbits
	.sectionflags	@""
	.align	4
.nv.constant0._Z13columnWiseMulPiS_S_iii:
	.zero		932


//--------------------- .nv.constant0._Z10rowWiseMulPiS_S_ii --------------------------
	.section	.nv.constant0._Z10rowWiseMulPiS_S_ii,"a",@progbits
	.sectionflags	@""
	.align	4
.nv.constant0._Z10rowWiseMulPiS_S_ii:
	.zero		928


//--------------------- SYMBOLS --------------------------

	.type		.nv.reservedSmem.offset0,@object
	.size		.nv.reservedSmem.offset0,0x4
